	.target	sm_100a

	.elftype	@"ET_EXEC"


//--------------------- .note.nv.tkinfo           --------------------------
	.section	.note.nv.tkinfo,"",@"SHT_NOTE"
	.sectionflags	@"SHF_NOTE_NV_TKINFO"
	.tkinfo
        /*0018*/ 	.word	0x00000002
        /*0030*/ 	.string	""
        /*0030*/ 	.string	"ptxas"
        /*0030*/ 	.string	"Cuda compilation tools, release 13.0, V13.0.88"
        /*0030*/ 	.string	"Build cuda_13.0.r13.0/compiler.36424714_0"
        /*0030*/ 	.string	"-arch sm_100a -m 64 "



//--------------------- .note.nv.cuinfo           --------------------------
	.section	.note.nv.cuinfo,"",@"SHT_NOTE"
	.sectionflags	@"SHF_NOTE_NV_CUINFO"
        /*0018*/ 	.short	0x0002
        /*001a*/ 	.short	0x0064
        /*001c*/ 	.short	0x0082
	.zero		2


//--------------------- .nv.info                  --------------------------
	.section	.nv.info,"",@"SHT_CUDA_INFO"
	.align	4


	//----- nvinfo : EIATTR_REGCOUNT
	.align		4
        /*0000*/ 	.byte	0x04, 0x2f
        /*0002*/ 	.short	(.L_19 - .L_18)
	.align		4
.L_18:
        /*0004*/ 	.word	index@(_ZN7cutlass13device_kernelINS_4gemm6kernel13GemmUniversalIN4cute5tupleIJiiiiEEENS1_10collective13CollectiveMmaINS1_35MainloopSm100TmaUmmaWarpSpecializedILi2ELi2ELi4ENS5_IJNS4_1CILi1EEESB_SB_EEEEENS5_IJNSA_ILi64EEENSA_ILi256EEENSA_ILi32EEEEEENS_10bfloat16_tENS5_IJlSB_lEEESI_SJ_NS4_8TiledMMAINS4_8MMA_AtomIJNS4_20SM100_MMA_F16BF16_SSISI_SI_fLi64ELi256ELNS4_4UMMA5MajorE0ELSO_0ELNSN_7ScaleInE0ELSP_0EEEEEENS4_6LayoutISC_NS5_IJNSA_ILi0EEEST_ST_EEEEENS5_IJNS4_10UnderscoreESW_SW_EEEEENS4_13SM90_TMA_LOADENS4_14ComposedLayoutINS4_7SwizzleILi2ELi4ELi3EEENS4_18smem_ptr_flag_bitsILi16EEENSS_INS5_IJNSA_ILi8EEESG_EEENS5_IJSG_SB_EEEEEEEvNS4_8identityESZ_S19_vS1A_EENS_8epilogue10collective18CollectiveEpilogueINS1C_23Sm100TmaWarpSpecializedILi4ELi2ELi32ELb1ELb0EEEJSH_NS5_IJNSS_ISE_SB_EES1H_EEESI_SJ_SI_SJ_NS1C_6fusion15FusionCallbacksIS1G_NS1J_17LinearCombinationISI_fSI_fLNS_15FloatRoundStyleE2EEESH_S1I_JEEENS4_5SM1004TMEM4LOAD26SM100_TMEM_LOAD_16dp256b8xESZ_NS10_INS11_ILi3ELi4ELi3EEES14_NSS_INS5_IJS15_SE_EEENS5_IJSE_SB_EEEEEEENS4_17SM75_U32x4_LDSM_NENS4_14SM90_TMA_STOREES1X_NS4_17SM90_U32x4_STSM_NENS4_39AutoVectorizingCopyWithAssumedAlignmentILi128EEEEEEvvEEEEvNT_6ParamsE)
        /*0008*/ 	.word	0x00000070


	//----- nvinfo : EIATTR_FRAME_SIZE
	.align		4
.L_19:
        /*000c*/ 	.byte	0x04, 0x11
        /*000e*/ 	.short	(.L_21 - .L_20)
	.align		4
.L_20:
        /*0010*/ 	.word	index@($__internal_2_$__cuda_sm10x_tcgen05_guardrail_trap_unallocated_columns_being_dealloced)
        /*0014*/ 	.word	0x00000000


	//----- nvinfo : EIATTR_FRAME_SIZE
	.align		4
.L_21:
        /*0018*/ 	.byte	0x04, 0x11
        /*001a*/ 	.short	(.L_23 - .L_22)
	.align		4
.L_22:
        /*001c*/ 	.word	index@($__internal_1_$__cuda_sm10x_tcgen05_guardrail_trap_phase_invalid_during_alloc)
        /*0020*/ 	.word	0x00000000


	//----- nvinfo : EIATTR_FRAME_SIZE
	.align		4
.L_23:
        /*0024*/ 	.byte	0x04, 0x11
        /*0026*/ 	.short	(.L_25 - .L_24)
	.align		4
.L_24:
        /*0028*/ 	.word	index@($__internal_0_$__cuda_sm10x_tcgen05_guardrail_trap_col_being_dealloced_not_returned_by_alloc)
        /*002c*/ 	.word	0x00000000


	//----- nvinfo : EIATTR_FRAME_SIZE
	.align		4
.L_25:
        /*0030*/ 	.byte	0x04, 0x11
        /*0032*/ 	.short	(.L_27 - .L_26)
	.align		4
.L_26:
        /*0034*/ 	.word	index@(_ZN7cutlass13device_kernelINS_4gemm6kernel13GemmUniversalIN4cute5tupleIJiiiiEEENS1_10collective13CollectiveMmaINS1_35MainloopSm100TmaUmmaWarpSpecializedILi2ELi2ELi4ENS5_IJNS4_1CILi1EEESB_SB_EEEEENS5_IJNSA_ILi64EEENSA_ILi256EEENSA_ILi32EEEEEENS_10bfloat16_tENS5_IJlSB_lEEESI_SJ_NS4_8TiledMMAINS4_8MMA_AtomIJNS4_20SM100_MMA_F16BF16_SSISI_SI_fLi64ELi256ELNS4_4UMMA5MajorE0ELSO_0ELNSN_7ScaleInE0ELSP_0EEEEEENS4_6LayoutISC_NS5_IJNSA_ILi0EEEST_ST_EEEEENS5_IJNS4_10UnderscoreESW_SW_EEEEENS4_13SM90_TMA_LOADENS4_14ComposedLayoutINS4_7SwizzleILi2ELi4ELi3EEENS4_18smem_ptr_flag_bitsILi16EEENSS_INS5_IJNSA_ILi8EEESG_EEENS5_IJSG_SB_EEEEEEEvNS4_8identityESZ_S19_vS1A_EENS_8epilogue10collective18CollectiveEpilogueINS1C_23Sm100TmaWarpSpecializedILi4ELi2ELi32ELb1ELb0EEEJSH_NS5_IJNSS_ISE_SB_EES1H_EEESI_SJ_SI_SJ_NS1C_6fusion15FusionCallbacksIS1G_NS1J_17LinearCombinationISI_fSI_fLNS_15FloatRoundStyleE2EEESH_S1I_JEEENS4_5SM1004TMEM4LOAD26SM100_TMEM_LOAD_16dp256b8xESZ_NS10_INS11_ILi3ELi4ELi3EEES14_NSS_INS5_IJS15_SE_EEENS5_IJSE_SB_EEEEEEENS4_17SM75_U32x4_LDSM_NENS4_14SM90_TMA_STOREES1X_NS4_17SM90_U32x4_STSM_NENS4_39AutoVectorizingCopyWithAssumedAlignmentILi128EEEEEEvvEEEEvNT_6ParamsE)
        /*0038*/ 	.word	0x00000000


	//----- nvinfo : EIATTR_MIN_STACK_SIZE
	.align		4
.L_27:
        /*003c*/ 	.byte	0x04, 0x12
        /*003e*/ 	.short	(.L_29 - .L_28)
	.align		4
.L_28:
        /*0040*/ 	.word	index@(_ZN7cutlass13device_kernelINS_4gemm6kernel13GemmUniversalIN4cute5tupleIJiiiiEEENS1_10collective13CollectiveMmaINS1_35MainloopSm100TmaUmmaWarpSpecializedILi2ELi2ELi4ENS5_IJNS4_1CILi1EEESB_SB_EEEEENS5_IJNSA_ILi64EEENSA_ILi256EEENSA_ILi32EEEEEENS_10bfloat16_tENS5_IJlSB_lEEESI_SJ_NS4_8TiledMMAINS4_8MMA_AtomIJNS4_20SM100_MMA_F16BF16_SSISI_SI_fLi64ELi256ELNS4_4UMMA5MajorE0ELSO_0ELNSN_7ScaleInE0ELSP_0EEEEEENS4_6LayoutISC_NS5_IJNSA_ILi0EEEST_ST_EEEEENS5_IJNS4_10UnderscoreESW_SW_EEEEENS4_13SM90_TMA_LOADENS4_14ComposedLayoutINS4_7SwizzleILi2ELi4ELi3EEENS4_18smem_ptr_flag_bitsILi16EEENSS_INS5_IJNSA_ILi8EEESG_EEENS5_IJSG_SB_EEEEEEEvNS4_8identityESZ_S19_vS1A_EENS_8epilogue10collective18CollectiveEpilogueINS1C_23Sm100TmaWarpSpecializedILi4ELi2ELi32ELb1ELb0EEEJSH_NS5_IJNSS_ISE_SB_EES1H_EEESI_SJ_SI_SJ_NS1C_6fusion15FusionCallbacksIS1G_NS1J_17LinearCombinationISI_fSI_fLNS_15FloatRoundStyleE2EEESH_S1I_JEEENS4_5SM1004TMEM4LOAD26SM100_TMEM_LOAD_16dp256b8xESZ_NS10_INS11_ILi3ELi4ELi3EEES14_NSS_INS5_IJS15_SE_EEENS5_IJSE_SB_EEEEEEENS4_17SM75_U32x4_LDSM_NENS4_14SM90_TMA_STOREES1X_NS4_17SM90_U32x4_STSM_NENS4_39AutoVectorizingCopyWithAssumedAlignmentILi128EEEEEEvvEEEEvNT_6ParamsE)
        /*0044*/ 	.word	0x00000000
.L_29:


//--------------------- .nv.compat                --------------------------
	.section	.nv.compat,"",@"SHT_CUDA_COMPAT_INFO"
	.align	4
        /*0000*/ 	.byte	0x02, 0x09, 0x01, 0x00, 0x02, 0x02, 0x02, 0x00, 0x02, 0x05, 0x05, 0x00, 0x03, 0x07, 0x01, 0x01
        /*0010*/ 	.byte	0x02, 0x03, 0x01, 0x00, 0x02, 0x06, 0x01, 0x00, 0x04, 0x0b, 0x08, 0x00, 0x09, 0x00, 0x00, 0x00
        /*0020*/ 	.byte	0x00, 0x00, 0x00, 0x00


//--------------------- .nv.info._ZN7cutlass13device_kernelINS_4gemm6kernel13GemmUniversalIN4cute5tupleIJiiiiEEENS1_10collective13CollectiveMmaINS1_35MainloopSm100TmaUmmaWarpSpecializedILi2ELi2ELi4ENS5_IJNS4_1CILi1EEESB_SB_EEEEENS5_IJNSA_ILi64EEENSA_ILi256EEENSA_ILi32EEEEEENS_10bfloat16_tENS5_IJlSB_lEEESI_SJ_NS4_8TiledMMAINS4_8MMA_AtomIJNS4_20SM100_MMA_F16BF16_SSISI_SI_fLi64ELi256ELNS4_4UMMA5MajorE0ELSO_0ELNSN_7ScaleInE0ELSP_0EEEEEENS4_6LayoutISC_NS5_IJNSA_ILi0EEEST_ST_EEEEENS5_IJNS4_10UnderscoreESW_SW_EEEEENS4_13SM90_TMA_LOADENS4_14ComposedLayoutINS4_7SwizzleILi2ELi4ELi3EEENS4_18smem_ptr_flag_bitsILi16EEENSS_INS5_IJNSA_ILi8EEESG_EEENS5_IJSG_SB_EEEEEEEvNS4_8identityESZ_S19_vS1A_EENS_8epilogue10collective18CollectiveEpilogueINS1C_23Sm100TmaWarpSpecializedILi4ELi2ELi32ELb1ELb0EEEJSH_NS5_IJNSS_ISE_SB_EES1H_EEESI_SJ_SI_SJ_NS1C_6fusion15FusionCallbacksIS1G_NS1J_17LinearCombinationISI_fSI_fLNS_15FloatRoundStyleE2EEESH_S1I_JEEENS4_5SM1004TMEM4LOAD26SM100_TMEM_LOAD_16dp256b8xESZ_NS10_INS11_ILi3ELi4ELi3EEES14_NSS_INS5_IJS15_SE_EEENS5_IJSE_SB_EEEEEEENS4_17SM75_U32x4_LDSM_NENS4_14SM90_TMA_STOREES1X_NS4_17SM90_U32x4_STSM_NENS4_39AutoVectorizingCopyWithAssumedAlignmentILi128EEEEEEvvEEEEvNT_6ParamsE --------------------------
	.section	.nv.info._ZN7cutlass13device_kernelINS_4gemm6kernel13GemmUniversalIN4cute5tupleIJiiiiEEENS1_10collective13CollectiveMmaINS1_35MainloopSm100TmaUmmaWarpSpecializedILi2ELi2ELi4ENS5_IJNS4_1CILi1EEESB_SB_EEEEENS5_IJNSA_ILi64EEENSA_ILi256EEENSA_ILi32EEEEEENS_10bfloat16_tENS5_IJlSB_lEEESI_SJ_NS4_8TiledMMAINS4_8MMA_AtomIJNS4_20SM100_MMA_F16BF16_SSISI_SI_fLi64ELi256ELNS4_4UMMA5MajorE0ELSO_0ELNSN_7ScaleInE0ELSP_0EEEEEENS4_6LayoutISC_NS5_IJNSA_ILi0EEEST_ST_EEEEENS5_IJNS4_10UnderscoreESW_SW_EEEEENS4_13SM90_TMA_LOADENS4_14ComposedLayoutINS4_7SwizzleILi2ELi4ELi3EEENS4_18smem_ptr_flag_bitsILi16EEENSS_INS5_IJNSA_ILi8EEESG_EEENS5_IJSG_SB_EEEEEEEvNS4_8identityESZ_S19_vS1A_EENS_8epilogue10collective18CollectiveEpilogueINS1C_23Sm100TmaWarpSpecializedILi4ELi2ELi32ELb1ELb0EEEJSH_NS5_IJNSS_ISE_SB_EES1H_EEESI_SJ_SI_SJ_NS1C_6fusion15FusionCallbacksIS1G_NS1J_17LinearCombinationISI_fSI_fLNS_15FloatRoundStyleE2EEESH_S1I_JEEENS4_5SM1004TMEM4LOAD26SM100_TMEM_LOAD_16dp256b8xESZ_NS10_INS11_ILi3ELi4ELi3EEES14_NSS_INS5_IJS15_SE_EEENS5_IJSE_SB_EEEEEEENS4_17SM75_U32x4_LDSM_NENS4_14SM90_TMA_STOREES1X_NS4_17SM90_U32x4_STSM_NENS4_39AutoVectorizingCopyWithAssumedAlignmentILi128EEEEEEvvEEEEvNT_6ParamsE,"",@"SHT_CUDA_INFO"
	.sectionflags	@""
	.align	4


	//----- nvinfo : EIATTR_CUDA_API_VERSION
	.align		4
        /*0000*/ 	.byte	0x04, 0x37
        /*0002*/ 	.short	(.L_31 - .L_30)
.L_30:
        /*0004*/ 	.word	0x00000082


	//----- nvinfo : EIATTR_KPARAM_INFO
	.align		4
.L_31:
        /*0008*/ 	.byte	0x04, 0x17
        /*000a*/ 	.short	(.L_33 - .L_32)
.L_32:
        /*000c*/ 	.word	0x00000000
        /*0010*/ 	.short	0x0000
        /*0012*/ 	.short	0x0000
        /*0014*/ 	.byte	0x00, 0xf0, 0x01, 0x20


	//----- nvinfo : EIATTR_AT_ENTRY_FRAGMENTS
	.align		4
.L_33:
        /*0018*/ 	.byte	0x04, 0x4f
        /*001a*/ 	.short	(.L_35 - .L_34)


	//   ....[0]....
.L_34:
        /*001c*/ 	.word	0x00000006


	//----- nvinfo : EIATTR_RESERVED_SMEM_USED
	.align		4
.L_35:
        /*0020*/ 	.byte	0x01, 0x41
	.zero		2


	//----- nvinfo : EIATTR_SPARSE_MMA_MASK
	.align		4
        /*0024*/ 	.byte	0x03, 0x50
        /*0026*/ 	.short	0x0000


	//----- nvinfo : EIATTR_TCGEN05_1CTA_USED
	.align		4
        /*0028*/ 	.byte	0x01, 0x51
	.zero		2


	//----- nvinfo : EIATTR_MAXREG_COUNT
	.align		4
        /*002c*/ 	.byte	0x03, 0x1b
        /*002e*/ 	.short	0x00ff


	//----- nvinfo : EIATTR_NUM_BARRIERS
	.align		4
        /*0030*/ 	.byte	0x02, 0x4c
        /*0032*/ 	.byte	0x07
	.zero		1


	//----- nvinfo : EIATTR_EXTERNS
	.align		4
        /*0034*/ 	.byte	0x04, 0x0f
        /*0036*/ 	.short	(.L_37 - .L_36)


	//   ....[0]....
	.align		4
.L_36:
        /*0038*/ 	.word	index@(__assertfail)


	//----- nvinfo : EIATTR_MERCURY_ISA_VERSION
	.align		4
.L_37:
        /*003c*/ 	.byte	0x03, 0x5f
        /*003e*/ 	.short	0x0101


	//----- nvinfo : EIATTR_INT_WARP_WIDE_INSTR_OFFSETS
	.align		4
        /*0040*/ 	.byte	0x04, 0x31
        /*0042*/ 	.short	(.L_39 - .L_38)


	//   ....[0]....
.L_38:
        /*0044*/ 	.word	0x00001da0


	//   ....[1]....
        /*0048*/ 	.word	0x00003640


	//   ....[2]....
        /*004c*/ 	.word	0x00003670


	//   ....[3]....
        /*0050*/ 	.word	0x000036c0


	//   ....[4]....
        /*0054*/ 	.word	0x00003fe0


	//   ....[5]....
        /*0058*/ 	.word	0x00004040


	//   ....[6]....
        /*005c*/ 	.word	0x00004120


	//   ....[7]....
        /*0060*/ 	.word	0x00004190


	//   ....[8]....
        /*0064*/ 	.word	0x000042a0


	//   ....[9]....
        /*0068*/ 	.word	0x00004330


	//   ....[10]....
        /*006c*/ 	.word	0x00004500


	//   ....[11]....
        /*0070*/ 	.word	0x00004660


	//----- nvinfo : EIATTR_COOP_GROUP_MASK_REGIDS
	.align		4
.L_39:
        /*0074*/ 	.byte	0x04, 0x29
        /*0076*/ 	.short	(.L_41 - .L_40)


	//   ....[0]....
.L_40:
        /*0078*/ 	.word	0xffffffff


	//   ....[1]....
        /*007c*/ 	.word	0xffffffff


	//   ....[2]....
        /*0080*/ 	.word	0xffffffff


	//   ....[3]....
        /*0084*/ 	.word	0xffffffff


	//   ....[4]....
        /*0088*/ 	.word	0xffffffff


	//   ....[5]....
        /*008c*/ 	.word	0xffffffff


	//   ....[6]....
        /*0090*/ 	.word	0xffffffff


	//   ....[7]....
        /*0094*/ 	.word	0xffffffff


	//   ....[8]....
        /*0098*/ 	.word	0xffffffff


	//   ....[9]....
        /*009c*/ 	.word	0xffffffff


	//   ....[10]....
        /*00a0*/ 	.word	0xffffffff


	//   ....[11]....
        /*00a4*/ 	.word	0xffffffff


	//   ....[12]....
        /*00a8*/ 	.word	0xffffffff


	//----- nvinfo : EIATTR_COOP_GROUP_INSTR_OFFSETS
	.align		4
.L_41:
        /*00ac*/ 	.byte	0x04, 0x28
        /*00ae*/ 	.short	(.L_43 - .L_42)


	//   ....[0]....
.L_42:
        /*00b0*/ 	.word	0x00000090


	//   ....[1]....
        /*00b4*/ 	.word	0x000004d0


	//   ....[2]....
        /*00b8*/ 	.word	0x00000600


	//   ....[3]....
        /*00bc*/ 	.word	0x000007a0


	//   ....[4]....
        /*00c0*/ 	.word	0x000008a0


	//   ....[5]....
        /*00c4*/ 	.word	0x00000a10


	//   ....[6]....
        /*00c8*/ 	.word	0x00000bb0


	//   ....[7]....
        /*00cc*/ 	.word	0x00001c80


	//   ....[8]....
        /*00d0*/ 	.word	0x00002940


	//   ....[9]....
        /*00d4*/ 	.word	0x00002b50


	//   ....[10]....
        /*00d8*/ 	.word	0x00002b80


	//   ....[11]....
        /*00dc*/ 	.word	0x00003530


	//   ....[12]....
        /*00e0*/ 	.word	0x00003760


	//----- nvinfo : EIATTR_VRC_CTA_INIT_COUNT
	.align		4
.L_43:
        /*00e4*/ 	.byte	0x02, 0x4a
        /*00e6*/ 	.byte	0x80
	.zero		1


	//----- nvinfo : EIATTR_SYSCALL_OFFSETS
	.align		4
        /*00e8*/ 	.byte	0x04, 0x46
        /*00ea*/ 	.short	(.L_45 - .L_44)


	//   ....[0]....
.L_44:
        /*00ec*/ 	.word	0x00005110


	//   ....[1]....
        /*00f0*/ 	.word	0x00005200


	//   ....[2]....
        /*00f4*/ 	.word	0x00005a30


	//   ....[3]....
        /*00f8*/ 	.word	0x000066f0


	//   ....[4]....
        /*00fc*/ 	.word	0x00007350


	//   ....[5]....
        /*0100*/ 	.word	0x00007fb0


	//----- nvinfo : EIATTR_MBARRIER_INSTR_OFFSETS
	.align		4
.L_45:
        /*0104*/ 	.byte	0x04, 0x39
        /*0106*/ 	.short	(.L_47 - .L_46)


	//   ....[0]....
.L_46:
        /*0108*/ 	.word	0x000005b0
        /*010c*/ 	.word	0x000000ff
        /*0110*/ 	.word	0x00000000
        /*0114*/ 	.short	0x0100
        /*0116*/ 	.byte	0x05
	.zero		1


	//   ....[1]....
        /*0118*/ 	.word	0x000005c0
        /*011c*/ 	.word	0x000000ff
        /*0120*/ 	.word	0x00000010
        /*0124*/ 	.short	0x0100
        /*0126*/ 	.byte	0x05
	.zero		1


	//   ....[2]....
        /*0128*/ 	.word	0x000005d0
        /*012c*/ 	.word	0x000000ff
        /*0130*/ 	.word	0x00000008
        /*0134*/ 	.short	0x0100
        /*0136*/ 	.byte	0x05
	.zero		1


	//   ....[3]....
        /*0138*/ 	.word	0x000005e0
        /*013c*/ 	.word	0x000000ff
        /*0140*/ 	.word	0x00000018
        /*0144*/ 	.short	0x0100
        /*0146*/ 	.byte	0x05
	.zero		1


	//   ....[4]....
        /*0148*/ 	.word	0x00000710
        /*014c*/ 	.word	0x000000ff
        /*0150*/ 	.word	0x00000020
        /*0154*/ 	.short	0x0100
        /*0156*/ 	.byte	0x07
	.zero		1


	//   ....[5]....
        /*0158*/ 	.word	0x00000720
        /*015c*/ 	.word	0x000000ff
        /*0160*/ 	.word	0x00000040
        /*0164*/ 	.short	0x0100
        /*0166*/ 	.byte	0x07
	.zero		1


	//   ....[6]....
        /*0168*/ 	.word	0x00000730
        /*016c*/ 	.word	0x000000ff
        /*0170*/ 	.word	0x00000028
        /*0174*/ 	.short	0x0100
        /*0176*/ 	.byte	0x07
	.zero		1


	//   ....[7]....
        /*0178*/ 	.word	0x00000740
        /*017c*/ 	.word	0x000000ff
        /*0180*/ 	.word	0x00000048
        /*0184*/ 	.short	0x0100
        /*0186*/ 	.byte	0x07
	.zero		1


	//   ....[8]....
        /*0188*/ 	.word	0x00000750
        /*018c*/ 	.word	0x000000ff
        /*0190*/ 	.word	0x00000030
        /*0194*/ 	.short	0x0100
        /*0196*/ 	.byte	0x07
	.zero		1


	//   ....[9]....
        /*0198*/ 	.word	0x00000760
        /*019c*/ 	.word	0x000000ff
        /*01a0*/ 	.word	0x00000050
        /*01a4*/ 	.short	0x0100
        /*01a6*/ 	.byte	0x07
	.zero		1


	//   ....[10]....
        /*01a8*/ 	.word	0x00000770
        /*01ac*/ 	.word	0x000000ff
        /*01b0*/ 	.word	0x00000038
        /*01b4*/ 	.short	0x0100
        /*01b6*/ 	.byte	0x07
	.zero		1


	//   ....[11]....
        /*01b8*/ 	.word	0x00000780
        /*01bc*/ 	.word	0x000000ff
        /*01c0*/ 	.word	0x00000058
        /*01c4*/ 	.short	0x0100
        /*01c6*/ 	.byte	0x07
	.zero		1


	//   ....[12]....
        /*01c8*/ 	.word	0x00000870
        /*01cc*/ 	.word	0x000000ff
        /*01d0*/ 	.word	0x00000060
        /*01d4*/ 	.short	0x0100
        /*01d6*/ 	.byte	0x05
	.zero		1


	//   ....[13]....
        /*01d8*/ 	.word	0x00000880
        /*01dc*/ 	.word	0x000000ff
        /*01e0*/ 	.word	0x00000068
        /*01e4*/ 	.short	0x0100
        /*01e6*/ 	.byte	0x05
	.zero		1


	//   ....[14]....
        /*01e8*/ 	.word	0x000009c0
        /*01ec*/ 	.word	0x000000ff
        /*01f0*/ 	.word	0x00000070
        /*01f4*/ 	.short	0x0100
        /*01f6*/ 	.byte	0x05
	.zero		1


	//   ....[15]....
        /*01f8*/ 	.word	0x000009d0
        /*01fc*/ 	.word	0x000000ff
        /*0200*/ 	.word	0x00000080
        /*0204*/ 	.short	0x0100
        /*0206*/ 	.byte	0x05
	.zero		1


	//   ....[16]....
        /*0208*/ 	.word	0x000009e0
        /*020c*/ 	.word	0x000000ff
        /*0210*/ 	.word	0x00000078
        /*0214*/ 	.short	0x0100
        /*0216*/ 	.byte	0x05
	.zero		1


	//   ....[17]....
        /*0218*/ 	.word	0x000009f0
        /*021c*/ 	.word	0x000000ff
        /*0220*/ 	.word	0x00000088
        /*0224*/ 	.short	0x0100
        /*0226*/ 	.byte	0x05
	.zero		1


	//   ....[18]....
        /*0228*/ 	.word	0x00000b20
        /*022c*/ 	.word	0x000000ff
        /*0230*/ 	.word	0x00000090
        /*0234*/ 	.short	0x0100
        /*0236*/ 	.byte	0x07
	.zero		1


	//   ....[19]....
        /*0238*/ 	.word	0x00000b30
        /*023c*/ 	.word	0x000000ff
        /*0240*/ 	.word	0x000000b0
        /*0244*/ 	.short	0x0100
        /*0246*/ 	.byte	0x07
	.zero		1


	//   ....[20]....
        /*0248*/ 	.word	0x00000b40
        /*024c*/ 	.word	0x000000ff
        /*0250*/ 	.word	0x00000098
        /*0254*/ 	.short	0x0100
        /*0256*/ 	.byte	0x07
	.zero		1


	//   ....[21]....
        /*0258*/ 	.word	0x00000b50
        /*025c*/ 	.word	0x000000ff
        /*0260*/ 	.word	0x000000b8
        /*0264*/ 	.short	0x0100
        /*0266*/ 	.byte	0x07
	.zero		1


	//   ....[22]....
        /*0268*/ 	.word	0x00000b60
        /*026c*/ 	.word	0x000000ff
        /*0270*/ 	.word	0x000000a0
        /*0274*/ 	.short	0x0100
        /*0276*/ 	.byte	0x07
	.zero		1


	//   ....[23]....
        /*0278*/ 	.word	0x00000b70
        /*027c*/ 	.word	0x000000ff
        /*0280*/ 	.word	0x000000c0
        /*0284*/ 	.short	0x0100
        /*0286*/ 	.byte	0x07
	.zero		1


	//   ....[24]....
        /*0288*/ 	.word	0x00000b80
        /*028c*/ 	.word	0x000000ff
        /*0290*/ 	.word	0x000000a8
        /*0294*/ 	.short	0x0100
        /*0296*/ 	.byte	0x07
	.zero		1


	//   ....[25]....
        /*0298*/ 	.word	0x00000b90
        /*029c*/ 	.word	0x000000ff
        /*02a0*/ 	.word	0x000000c8
        /*02a4*/ 	.short	0x0100
        /*02a6*/ 	.byte	0x07
	.zero		1


	//   ....[26]....
        /*02a8*/ 	.word	0x00000c80
        /*02ac*/ 	.word	0x000000ff
        /*02b0*/ 	.word	0x000000d0
        /*02b4*/ 	.short	0x0100
        /*02b6*/ 	.byte	0x05
	.zero		1


	//   ....[27]....
        /*02b8*/ 	.word	0x00000c90
        /*02bc*/ 	.word	0x000000ff
        /*02c0*/ 	.word	0x000000e0
        /*02c4*/ 	.short	0x0100
        /*02c6*/ 	.byte	0x05
	.zero		1


	//   ....[28]....
        /*02c8*/ 	.word	0x00000ca0
        /*02cc*/ 	.word	0x000000ff
        /*02d0*/ 	.word	0x000000d8
        /*02d4*/ 	.short	0x0100
        /*02d6*/ 	.byte	0x05
	.zero		1


	//   ....[29]....
        /*02d8*/ 	.word	0x00000cb0
        /*02dc*/ 	.word	0x000000ff
        /*02e0*/ 	.word	0x000000e8
        /*02e4*/ 	.short	0x0100
        /*02e6*/ 	.byte	0x05
	.zero		1


	//   ....[30]....
        /*02e8*/ 	.word	0x00001580
        /*02ec*/ 	.word	0x00000002
        /*02f0*/ 	.word	0x000000e0
        /*02f4*/ 	.short	0x010a
        /*02f6*/ 	.byte	0xff
	.zero		1


	//   ....[31]....
        /*02f8*/ 	.word	0x000015b0
        /*02fc*/ 	.word	0x00000002
        /*0300*/ 	.word	0x000000d0
        /*0304*/ 	.short	0x0101
        /*0306*/ 	.byte	0xff
	.zero		1


	//   ....[32]....
        /*0308*/ 	.word	0x00001680
        /*030c*/ 	.word	0x000000ff
        /*0310*/ 	.word	0x00000010
        /*0314*/ 	.short	0x010a
        /*0316*/ 	.byte	0x08
	.zero		1


	//   ....[33]....
        /*0318*/ 	.word	0x00001720
        /*031c*/ 	.word	0x000000ff
        /*0320*/ 	.word	0x00000010
        /*0324*/ 	.short	0x010a
        /*0326*/ 	.byte	0x21
	.zero		1


	//   ....[34]....
        /*0328*/ 	.word	0x00001870
        /*032c*/ 	.word	0x000000ff
        /*0330*/ 	.word	0x00000010
        /*0334*/ 	.short	0x010a
        /*0336*/ 	.byte	0x08
	.zero		1


	//   ....[35]....
        /*0338*/ 	.word	0x00001980
        /*033c*/ 	.word	0x000000ff
        /*0340*/ 	.word	0x00000068
        /*0344*/ 	.short	0x0101
        /*0346*/ 	.byte	0x04
	.zero		1


	//   ....[36]....
        /*0348*/ 	.word	0x000019a0
        /*034c*/ 	.word	0x000000ff
        /*0350*/ 	.word	0x00000010
        /*0354*/ 	.short	0x010a
        /*0356*/ 	.byte	0x08
	.zero		1


	//   ....[37]....
        /*0358*/ 	.word	0x00001a20
        /*035c*/ 	.word	0x000000ff
        /*0360*/ 	.word	0x00000010
        /*0364*/ 	.short	0x010a
        /*0366*/ 	.byte	0x11
	.zero		1


	//   ....[38]....
        /*0368*/ 	.word	0x00001b70
        /*036c*/ 	.word	0x000000ff
        /*0370*/ 	.word	0x00000010
        /*0374*/ 	.short	0x010a
        /*0376*/ 	.byte	0x08
	.zero		1


	//   ....[39]....
        /*0378*/ 	.word	0x00001cb0
        /*037c*/ 	.word	0x00000002
        /*0380*/ 	.word	0x00000070
        /*0384*/ 	.short	0x010a
        /*0386*/ 	.byte	0xff
	.zero		1


	//   ....[40]....
        /*0388*/ 	.word	0x00001d70
        /*038c*/ 	.word	0x00000002
        /*0390*/ 	.word	0x00000000
        /*0394*/ 	.short	0x0101
        /*0396*/ 	.byte	0xff
	.zero		1


	//   ....[41]....
        /*0398*/ 	.word	0x000022d0
        /*039c*/ 	.word	0x000000ff
        /*03a0*/ 	.word	0x00000000
        /*03a4*/ 	.short	0x010a
        /*03a6*/ 	.byte	0x04
	.zero		1


	//   ....[42]....
        /*03a8*/ 	.word	0x00002370
        /*03ac*/ 	.word	0x00000000
        /*03b0*/ 	.word	0x00000000
        /*03b4*/ 	.short	0x010a
        /*03b6*/ 	.byte	0xff
	.zero		1


	//   ....[43]....
        /*03b8*/ 	.word	0x00002490
        /*03bc*/ 	.word	0x00000000
        /*03c0*/ 	.word	0x000000d0
        /*03c4*/ 	.short	0x010a
        /*03c6*/ 	.byte	0xff
	.zero		1


	//   ....[44]....
        /*03c8*/ 	.word	0x00002500
        /*03cc*/ 	.word	0x00000000
        /*03d0*/ 	.word	0x00000000
        /*03d4*/ 	.short	0x0101
        /*03d6*/ 	.byte	0xff
	.zero		1


	//   ....[45]....
        /*03d8*/ 	.word	0x00002520
        /*03dc*/ 	.word	0x000000ff
        /*03e0*/ 	.word	0x00000080
        /*03e4*/ 	.short	0x010a
        /*03e6*/ 	.byte	0x05
	.zero		1


	//   ....[46]....
        /*03e8*/ 	.word	0x00002640
        /*03ec*/ 	.word	0x00000000
        /*03f0*/ 	.word	0x00000070
        /*03f4*/ 	.short	0x010a
        /*03f6*/ 	.byte	0xff
	.zero		1


	//   ....[47]....
        /*03f8*/ 	.word	0x00002740
        /*03fc*/ 	.word	0x00000000
        /*0400*/ 	.word	0x00000000
        /*0404*/ 	.short	0x0101
        /*0406*/ 	.byte	0xff
	.zero		1


	//   ....[48]....
        /*0408*/ 	.word	0x000027d0
        /*040c*/ 	.word	0x000000ff
        /*0410*/ 	.word	0x00000080
        /*0414*/ 	.short	0x0106
        /*0416*/ 	.byte	0x05
	.zero		1


	//   ....[49]....
        /*0418*/ 	.word	0x000027f0
        /*041c*/ 	.word	0x000000ff
        /*0420*/ 	.word	0x00000080
        /*0424*/ 	.short	0x010a
        /*0426*/ 	.byte	0x05
	.zero		1


	//   ....[50]....
        /*0428*/ 	.word	0x00002880
        /*042c*/ 	.word	0x000000ff
        /*0430*/ 	.word	0x00000080
        /*0434*/ 	.short	0x0106
        /*0436*/ 	.byte	0x04
	.zero		1


	//   ....[51]....
        /*0438*/ 	.word	0x000028c0
        /*043c*/ 	.word	0x00000000
        /*0440*/ 	.word	0x00000080
        /*0444*/ 	.short	0x010a
        /*0446*/ 	.byte	0xff
	.zero		1


	//   ....[52]....
        /*0448*/ 	.word	0x00002dc0
        /*044c*/ 	.word	0x00000000
        /*0450*/ 	.word	0x00000070
        /*0454*/ 	.short	0x010a
        /*0456*/ 	.byte	0xff
	.zero		1


	//   ....[53]....
        /*0458*/ 	.word	0x00002ec0
        /*045c*/ 	.word	0x00000003
        /*0460*/ 	.word	0x00000000
        /*0464*/ 	.short	0x0101
        /*0466*/ 	.byte	0xff
	.zero		1


	//   ....[54]....
        /*0468*/ 	.word	0x00002ed0
        /*046c*/ 	.word	0x000000ff
        /*0470*/ 	.word	0x00000000
        /*0474*/ 	.short	0x010a
        /*0476*/ 	.byte	0x04
	.zero		1


	//   ....[55]....
        /*0478*/ 	.word	0x00002f50
        /*047c*/ 	.word	0x000000ff
        /*0480*/ 	.word	0x000000b0
        /*0484*/ 	.short	0x010a
        /*0486*/ 	.byte	0x08
	.zero		1


	//   ....[56]....
        /*0488*/ 	.word	0x00003030
        /*048c*/ 	.word	0x000000ff
        /*0490*/ 	.word	0x00000000
        /*0494*/ 	.short	0x010a
        /*0496*/ 	.byte	0x07
	.zero		1


	//   ....[57]....
        /*0498*/ 	.word	0x00003170
        /*049c*/ 	.word	0x000000ff
        /*04a0*/ 	.word	0x00000000
        /*04a4*/ 	.short	0x010a
        /*04a6*/ 	.byte	0x04
	.zero		1


	//   ....[58]....
        /*04a8*/ 	.word	0x00003360
        /*04ac*/ 	.word	0x000000ff
        /*04b0*/ 	.word	0x00000000
        /*04b4*/ 	.short	0x010a
        /*04b6*/ 	.byte	0x05
	.zero		1


	//   ....[59]....
        /*04b8*/ 	.word	0x000033f0
        /*04bc*/ 	.word	0x000000ff
        /*04c0*/ 	.word	0x00000000
        /*04c4*/ 	.short	0x010a
        /*04c6*/ 	.byte	0x05
	.zero		1


	//   ....[60]....
        /*04c8*/ 	.word	0x00003480
        /*04cc*/ 	.word	0x000000ff
        /*04d0*/ 	.word	0x00000000
        /*04d4*/ 	.short	0x010a
        /*04d6*/ 	.byte	0x05
	.zero		1


	//   ....[61]....
        /*04d8*/ 	.word	0x00003510
        /*04dc*/ 	.word	0x000000ff
        /*04e0*/ 	.word	0x00000000
        /*04e4*/ 	.short	0x010a
        /*04e6*/ 	.byte	0x07
	.zero		1


	//   ....[62]....
        /*04e8*/ 	.word	0x00003990
        /*04ec*/ 	.word	0x00000000
        /*04f0*/ 	.word	0x00000070
        /*04f4*/ 	.short	0x010a
        /*04f6*/ 	.byte	0xff
	.zero		1


	//   ....[63]....
        /*04f8*/ 	.word	0x00003a50
        /*04fc*/ 	.word	0x00000000
        /*0500*/ 	.word	0x00000000
        /*0504*/ 	.short	0x0101
        /*0506*/ 	.byte	0xff
	.zero		1


	//   ....[64]....
        /*0508*/ 	.word	0x00003d70
        /*050c*/ 	.word	0x000000ff
        /*0510*/ 	.word	0x00000068
        /*0514*/ 	.short	0x010a
        /*0516*/ 	.byte	0x07
	.zero		1


	//   ....[65]....
        /*0518*/ 	.word	0x00003f60
        /*051c*/ 	.word	0x000000ff
        /*0520*/ 	.word	0x00000040
        /*0524*/ 	.short	0x010a
        /*0526*/ 	.byte	0x07
	.zero		1


	//   ....[66]....
        /*0528*/ 	.word	0x000040d0
        /*052c*/ 	.word	0x000000ff
        /*0530*/ 	.word	0x00000020
        /*0534*/ 	.short	0x010b
        /*0536*/ 	.byte	0x07
	.zero		1


	//   ....[67]....
        /*0538*/ 	.word	0x000040e0
        /*053c*/ 	.word	0x000000ff
        /*0540*/ 	.word	0x00000000
        /*0544*/ 	.short	0x0101
        /*0546*/ 	.byte	0x08
	.zero		1


	//   ....[68]....
        /*0548*/ 	.word	0x000040f0
        /*054c*/ 	.word	0x000000ff
        /*0550*/ 	.word	0x00000048
        /*0554*/ 	.short	0x010a
        /*0556*/ 	.byte	0x07
	.zero		1


	//   ....[69]....
        /*0558*/ 	.word	0x00004240
        /*055c*/ 	.word	0x000000ff
        /*0560*/ 	.word	0x00000028
        /*0564*/ 	.short	0x010b
        /*0566*/ 	.byte	0x07
	.zero		1


	//   ....[70]....
        /*0568*/ 	.word	0x00004250
        /*056c*/ 	.word	0x000000ff
        /*0570*/ 	.word	0x00000000
        /*0574*/ 	.short	0x0101
        /*0576*/ 	.byte	0x08
	.zero		1


	//   ....[71]....
        /*0578*/ 	.word	0x00004260
        /*057c*/ 	.word	0x000000ff
        /*0580*/ 	.word	0x00000050
        /*0584*/ 	.short	0x010a
        /*0586*/ 	.byte	0x07
	.zero		1


	//   ....[72]....
        /*0588*/ 	.word	0x000043e0
        /*058c*/ 	.word	0x000000ff
        /*0590*/ 	.word	0x00000030
        /*0594*/ 	.short	0x010b
        /*0596*/ 	.byte	0x07
	.zero		1


	//   ....[73]....
        /*0598*/ 	.word	0x00004420
        /*059c*/ 	.word	0x000000ff
        /*05a0*/ 	.word	0x00000000
        /*05a4*/ 	.short	0x0101
        /*05a6*/ 	.byte	0x08
	.zero		1


	//   ....[74]....
        /*05a8*/ 	.word	0x00004460
        /*05ac*/ 	.word	0x000000ff
        /*05b0*/ 	.word	0x00000058
        /*05b4*/ 	.short	0x010a
        /*05b6*/ 	.byte	0x07
	.zero		1


	//   ....[75]....
        /*05b8*/ 	.word	0x000046a0
        /*05bc*/ 	.word	0x000000ff
        /*05c0*/ 	.word	0x00000038
        /*05c4*/ 	.short	0x010b
        /*05c6*/ 	.byte	0x07
	.zero		1


	//   ....[76]....
        /*05c8*/ 	.word	0x000046c0
        /*05cc*/ 	.word	0x000000ff
        /*05d0*/ 	.word	0x00000000
        /*05d4*/ 	.short	0x0101
        /*05d6*/ 	.byte	0x0d
	.zero		1


	//   ....[77]....
        /*05d8*/ 	.word	0x000046f0
        /*05dc*/ 	.word	0x000000ff
        /*05e0*/ 	.word	0x00000040
        /*05e4*/ 	.short	0x010a
        /*05e6*/ 	.byte	0x07
	.zero		1


	//   ....[78]....
        /*05e8*/ 	.word	0x00004710
        /*05ec*/ 	.word	0x000000ff
        /*05f0*/ 	.word	0x00000048
        /*05f4*/ 	.short	0x010a
        /*05f6*/ 	.byte	0x07
	.zero		1


	//   ....[79]....
        /*05f8*/ 	.word	0x00004730
        /*05fc*/ 	.word	0x000000ff
        /*0600*/ 	.word	0x00000050
        /*0604*/ 	.short	0x010a
        /*0606*/ 	.byte	0x07
	.zero		1


	//   ....[80]....
        /*0608*/ 	.word	0x00004770
        /*060c*/ 	.word	0x00000000
        /*0610*/ 	.word	0x00000058
        /*0614*/ 	.short	0x010a
        /*0616*/ 	.byte	0xff
	.zero		1


	//   ....[81]....
        /*0618*/ 	.word	0x00004ad0
        /*061c*/ 	.word	0x00000000
        /*0620*/ 	.word	0x00000070
        /*0624*/ 	.short	0x010a
        /*0626*/ 	.byte	0xff
	.zero		1


	//   ....[82]....
        /*0628*/ 	.word	0x00004be0
        /*062c*/ 	.word	0x00000000
        /*0630*/ 	.word	0x00000000
        /*0634*/ 	.short	0x0101
        /*0636*/ 	.byte	0xff
	.zero		1


	//   ....[83]....
        /*0638*/ 	.word	0x00005660
        /*063c*/ 	.word	0x000000ff
        /*0640*/ 	.word	0x00000020
        /*0644*/ 	.short	0x010a
        /*0646*/ 	.byte	0x30
	.zero		1


	//   ....[84]....
        /*0648*/ 	.word	0x000056a0
        /*064c*/ 	.word	0x00000040
        /*0650*/ 	.word	0x00000090
        /*0654*/ 	.short	0x010a
        /*0656*/ 	.byte	0xff
	.zero		1


	//   ....[85]....
        /*0658*/ 	.word	0x00005810
        /*065c*/ 	.word	0x000000ff
        /*0660*/ 	.word	0x00000020
        /*0664*/ 	.short	0x010a
        /*0666*/ 	.byte	0x30
	.zero		1


	//   ....[86]....
        /*0668*/ 	.word	0x00005910
        /*066c*/ 	.word	0x00000040
        /*0670*/ 	.word	0x00000090
        /*0674*/ 	.short	0x010a
        /*0676*/ 	.byte	0xff
	.zero		1


	//   ....[87]....
        /*0678*/ 	.word	0x00006410
        /*067c*/ 	.word	0x00000000
        /*0680*/ 	.word	0x00000000
        /*0684*/ 	.short	0x0101
        /*0686*/ 	.byte	0xff
	.zero		1


	//   ....[88]....
        /*0688*/ 	.word	0x00006420
        /*068c*/ 	.word	0x00000002
        /*0690*/ 	.word	0x00000020
        /*0694*/ 	.short	0x010a
        /*0696*/ 	.byte	0xff
	.zero		1


	//   ....[89]....
        /*0698*/ 	.word	0x000064f0
        /*069c*/ 	.word	0x00000002
        /*06a0*/ 	.word	0x00000020
        /*06a4*/ 	.short	0x010a
        /*06a6*/ 	.byte	0xff
	.zero		1


	//   ....[90]....
        /*06a8*/ 	.word	0x00007070
        /*06ac*/ 	.word	0x0000004a
        /*06b0*/ 	.word	0x00000000
        /*06b4*/ 	.short	0x0101
        /*06b6*/ 	.byte	0xff
	.zero		1


	//   ....[91]....
        /*06b8*/ 	.word	0x00007090
        /*06bc*/ 	.word	0x00000000
        /*06c0*/ 	.word	0x00000020
        /*06c4*/ 	.short	0x010a
        /*06c6*/ 	.byte	0xff
	.zero		1


	//   ....[92]....
        /*06c8*/ 	.word	0x00007150
        /*06cc*/ 	.word	0x00000000
        /*06d0*/ 	.word	0x00000020
        /*06d4*/ 	.short	0x010a
        /*06d6*/ 	.byte	0xff
	.zero		1


	//   ....[93]....
        /*06d8*/ 	.word	0x00007cd0
        /*06dc*/ 	.word	0x0000004a
        /*06e0*/ 	.word	0x00000000
        /*06e4*/ 	.short	0x0101
        /*06e6*/ 	.byte	0xff
	.zero		1


	//   ....[94]....
        /*06e8*/ 	.word	0x00007cf0
        /*06ec*/ 	.word	0x00000002
        /*06f0*/ 	.word	0x00000020
        /*06f4*/ 	.short	0x010a
        /*06f6*/ 	.byte	0xff
	.zero		1


	//   ....[95]....
        /*06f8*/ 	.word	0x00007db0
        /*06fc*/ 	.word	0x00000002
        /*0700*/ 	.word	0x00000020
        /*0704*/ 	.short	0x010a
        /*0706*/ 	.byte	0xff
	.zero		1


	//   ....[96]....
        /*0708*/ 	.word	0x000081d0
        /*070c*/ 	.word	0x000000ff
        /*0710*/ 	.word	0x00000000
        /*0714*/ 	.short	0x0101
        /*0716*/ 	.byte	0x05
	.zero		1


	//   ....[97]....
        /*0718*/ 	.word	0x00008990
        /*071c*/ 	.word	0x00000000
        /*0720*/ 	.word	0x00000000
        /*0724*/ 	.short	0x0101
        /*0726*/ 	.byte	0xff
	.zero		1


	//   ....[98]....
        /*0728*/ 	.word	0x00008c00
        /*072c*/ 	.word	0x000000ff
        /*0730*/ 	.word	0x00000000
        /*0734*/ 	.short	0x0101
        /*0736*/ 	.byte	0x04
	.zero		1


	//   ....[99]....
        /*0738*/ 	.word	0x00008c20
        /*073c*/ 	.word	0x00000002
        /*0740*/ 	.word	0x000000e0
        /*0744*/ 	.short	0x010a
        /*0746*/ 	.byte	0xff
	.zero		1


	//   ....[100]....
        /*0748*/ 	.word	0x00008c80
        /*074c*/ 	.word	0x00000002
        /*0750*/ 	.word	0x00000010
        /*0754*/ 	.short	0x010a
        /*0756*/ 	.byte	0xff
	.zero		1


	//   ....[101]....
        /*0758*/ 	.word	0x00008ce0
        /*075c*/ 	.word	0x00000002
        /*0760*/ 	.word	0x00000010
        /*0764*/ 	.short	0x010a
        /*0766*/ 	.byte	0xff
	.zero		1


	//   ....[102]....
        /*0768*/ 	.word	0x00008d30
        /*076c*/ 	.word	0x00000002
        /*0770*/ 	.word	0x00000070
        /*0774*/ 	.short	0x010a
        /*0776*/ 	.byte	0xff
	.zero		1


	//   ....[103]....
        /*0778*/ 	.word	0x00008d90
        /*077c*/ 	.word	0x00000000
        /*0780*/ 	.word	0x00000000
        /*0784*/ 	.short	0x010a
        /*0786*/ 	.byte	0xff
	.zero		1


	//   ....[104]....
        /*0788*/ 	.word	0x00008de0
        /*078c*/ 	.word	0x00000000
        /*0790*/ 	.word	0x000000d0
        /*0794*/ 	.short	0x010a
        /*0796*/ 	.byte	0xff
	.zero		1


	//   ....[105]....
        /*0798*/ 	.word	0x00008e40
        /*079c*/ 	.word	0x00000000
        /*07a0*/ 	.word	0x00000080
        /*07a4*/ 	.short	0x010a
        /*07a6*/ 	.byte	0xff
	.zero		1


	//   ....[106]....
        /*07a8*/ 	.word	0x00008e90
        /*07ac*/ 	.word	0x00000000
        /*07b0*/ 	.word	0x00000070
        /*07b4*/ 	.short	0x010a
        /*07b6*/ 	.byte	0xff
	.zero		1


	//   ....[107]....
        /*07b8*/ 	.word	0x00008ef0
        /*07bc*/ 	.word	0x00000000
        /*07c0*/ 	.word	0x00000080
        /*07c4*/ 	.short	0x010a
        /*07c6*/ 	.byte	0xff
	.zero		1


	//   ....[108]....
        /*07c8*/ 	.word	0x00008f40
        /*07cc*/ 	.word	0x00000000
        /*07d0*/ 	.word	0x00000070
        /*07d4*/ 	.short	0x010a
        /*07d6*/ 	.byte	0xff
	.zero		1


	//   ....[109]....
        /*07d8*/ 	.word	0x00008fa0
        /*07dc*/ 	.word	0x00000002
        /*07e0*/ 	.word	0x000000b0
        /*07e4*/ 	.short	0x010a
        /*07e6*/ 	.byte	0xff
	.zero		1


	//   ....[110]....
        /*07e8*/ 	.word	0x00009000
        /*07ec*/ 	.word	0x00000000
        /*07f0*/ 	.word	0x00000000
        /*07f4*/ 	.short	0x010a
        /*07f6*/ 	.byte	0xff
	.zero		1


	//   ....[111]....
        /*07f8*/ 	.word	0x00009060
        /*07fc*/ 	.word	0x00000000
        /*0800*/ 	.word	0x00000000
        /*0804*/ 	.short	0x010a
        /*0806*/ 	.byte	0xff
	.zero		1


	//   ....[112]....
        /*0808*/ 	.word	0x000090c0
        /*080c*/ 	.word	0x00000000
        /*0810*/ 	.word	0x00000000
        /*0814*/ 	.short	0x010a
        /*0816*/ 	.byte	0xff
	.zero		1


	//   ....[113]....
        /*0818*/ 	.word	0x00009120
        /*081c*/ 	.word	0x00000000
        /*0820*/ 	.word	0x00000000
        /*0824*/ 	.short	0x010a
        /*0826*/ 	.byte	0xff
	.zero		1


	//   ....[114]....
        /*0828*/ 	.word	0x00009180
        /*082c*/ 	.word	0x00000000
        /*0830*/ 	.word	0x00000000
        /*0834*/ 	.short	0x010a
        /*0836*/ 	.byte	0xff
	.zero		1


	//   ....[115]....
        /*0838*/ 	.word	0x000091d0
        /*083c*/ 	.word	0x00000000
        /*0840*/ 	.word	0x00000070
        /*0844*/ 	.short	0x010a
        /*0846*/ 	.byte	0xff
	.zero		1


	//   ....[116]....
        /*0848*/ 	.word	0x00009230
        /*084c*/ 	.word	0x00000000
        /*0850*/ 	.word	0x00000068
        /*0854*/ 	.short	0x010a
        /*0856*/ 	.byte	0xff
	.zero		1


	//   ....[117]....
        /*0858*/ 	.word	0x00009290
        /*085c*/ 	.word	0x00000000
        /*0860*/ 	.word	0x00000040
        /*0864*/ 	.short	0x010a
        /*0866*/ 	.byte	0xff
	.zero		1


	//   ....[118]....
        /*0868*/ 	.word	0x000092f0
        /*086c*/ 	.word	0x00000000
        /*0870*/ 	.word	0x00000048
        /*0874*/ 	.short	0x010a
        /*0876*/ 	.byte	0xff
	.zero		1


	//   ....[119]....
        /*0878*/ 	.word	0x00009350
        /*087c*/ 	.word	0x00000000
        /*0880*/ 	.word	0x00000050
        /*0884*/ 	.short	0x010a
        /*0886*/ 	.byte	0xff
	.zero		1


	//   ....[120]....
        /*0888*/ 	.word	0x000093b0
        /*088c*/ 	.word	0x00000000
        /*0890*/ 	.word	0x00000058
        /*0894*/ 	.short	0x010a
        /*0896*/ 	.byte	0xff
	.zero		1


	//   ....[121]....
        /*0898*/ 	.word	0x00009410
        /*089c*/ 	.word	0x00000000
        /*08a0*/ 	.word	0x00000040
        /*08a4*/ 	.short	0x010a
        /*08a6*/ 	.byte	0xff
	.zero		1


	//   ....[122]....
        /*08a8*/ 	.word	0x00009470
        /*08ac*/ 	.word	0x00000000
        /*08b0*/ 	.word	0x00000048
        /*08b4*/ 	.short	0x010a
        /*08b6*/ 	.byte	0xff
	.zero		1


	//   ....[123]....
        /*08b8*/ 	.word	0x000094d0
        /*08bc*/ 	.word	0x00000000
        /*08c0*/ 	.word	0x00000050
        /*08c4*/ 	.short	0x010a
        /*08c6*/ 	.byte	0xff
	.zero		1


	//   ....[124]....
        /*08c8*/ 	.word	0x00009520
        /*08cc*/ 	.word	0x00000000
        /*08d0*/ 	.word	0x00000070
        /*08d4*/ 	.short	0x010a
        /*08d6*/ 	.byte	0xff
	.zero		1


	//   ....[125]....
        /*08d8*/ 	.word	0x00009580
        /*08dc*/ 	.word	0x00000000
        /*08e0*/ 	.word	0x00000020
        /*08e4*/ 	.short	0x010a
        /*08e6*/ 	.byte	0xff
	.zero		1


	//   ....[126]....
        /*08e8*/ 	.word	0x000095d0
        /*08ec*/ 	.word	0x00000040
        /*08f0*/ 	.word	0x00000090
        /*08f4*/ 	.short	0x010a
        /*08f6*/ 	.byte	0xff
	.zero		1


	//   ....[127]....
        /*08f8*/ 	.word	0x00009620
        /*08fc*/ 	.word	0x00000002
        /*0900*/ 	.word	0x00000020
        /*0904*/ 	.short	0x010a
        /*0906*/ 	.byte	0xff
	.zero		1


	//   ....[128]....
        /*0908*/ 	.word	0x00009670
        /*090c*/ 	.word	0x00000000
        /*0910*/ 	.word	0x00000020
        /*0914*/ 	.short	0x010a
        /*0916*/ 	.byte	0xff
	.zero		1


	//   ....[129]....
        /*0918*/ 	.word	0x000096c0
        /*091c*/ 	.word	0x00000002
        /*0920*/ 	.word	0x00000020
        /*0924*/ 	.short	0x010a
        /*0926*/ 	.byte	0xff
	.zero		1


	//----- nvinfo : EIATTR_NUM_MBARRIERS
	.align		4
.L_47:
        /*0928*/ 	.byte	0x03, 0x38
        /*092a*/ 	.short	0x001e


	//----- nvinfo : EIATTR_EXIT_INSTR_OFFSETS
	.align		4
        /*092c*/ 	.byte	0x04, 0x1c
        /*092e*/ 	.short	(.L_49 - .L_48)


	//   ....[0]....
.L_48:
        /*0930*/ 	.word	0x000023a0


	//   ....[1]....
        /*0934*/ 	.word	0x00002890


	//   ....[2]....
        /*0938*/ 	.word	0x000028f0


	//   ....[3]....
        /*093c*/ 	.word	0x00003770


	//   ....[4]....
        /*0940*/ 	.word	0x000047a0


	//   ....[5]....
        /*0944*/ 	.word	0x000047e0


	//   ....[6]....
        /*0948*/ 	.word	0x00008af0


	//   ....[7]....
        /*094c*/ 	.word	0x00008b70


	//   ....[8]....
        /*0950*/ 	.word	0x00008ba0


	//   ....[9]....
        /*0954*/ 	.word	0x00008c10


	//----- nvinfo : EIATTR_MAX_THREADS
	.align		4
.L_49:
        /*0958*/ 	.byte	0x04, 0x05
        /*095a*/ 	.short	(.L_51 - .L_50)
.L_50:
        /*095c*/ 	.word	0x00000100
        /*0960*/ 	.word	0x00000001
        /*0964*/ 	.word	0x00000001


	//----- nvinfo : EIATTR_CRS_STACK_SIZE
	.align		4
.L_51:
        /*0968*/ 	.byte	0x04, 0x1e
        /*096a*/ 	.short	(.L_53 - .L_52)
.L_52:
        /*096c*/ 	.word	0x00000000


	//----- nvinfo : EIATTR_CBANK_PARAM_SIZE
	.align		4
.L_53:
        /*0970*/ 	.byte	0x03, 0x19
        /*0972*/ 	.short	0x0800


	//----- nvinfo : EIATTR_PARAM_CBANK
	.align		4
        /*0974*/ 	.byte	0x04, 0x0a
        /*0976*/ 	.short	(.L_55 - .L_54)
	.align		4
.L_54:
        /*0978*/ 	.word	index@(.nv.constant0._ZN7cutlass13device_kernelINS_4gemm6kernel13GemmUniversalIN4cute5tupleIJiiiiEEENS1_10collective13CollectiveMmaINS1_35MainloopSm100TmaUmmaWarpSpecializedILi2ELi2ELi4ENS5_IJNS4_1CILi1EEESB_SB_EEEEENS5_IJNSA_ILi64EEENSA_ILi256EEENSA_ILi32EEEEEENS_10bfloat16_tENS5_IJlSB_lEEESI_SJ_NS4_8TiledMMAINS4_8MMA_AtomIJNS4_20SM100_MMA_F16BF16_SSISI_SI_fLi64ELi256ELNS4_4UMMA5MajorE0ELSO_0ELNSN_7ScaleInE0ELSP_0EEEEEENS4_6LayoutISC_NS5_IJNSA_ILi0EEEST_ST_EEEEENS5_IJNS4_10UnderscoreESW_SW_EEEEENS4_13SM90_TMA_LOADENS4_14ComposedLayoutINS4_7SwizzleILi2ELi4ELi3EEENS4_18smem_ptr_flag_bitsILi16EEENSS_INS5_IJNSA_ILi8EEESG_EEENS5_IJSG_SB_EEEEEEEvNS4_8identityESZ_S19_vS1A_EENS_8epilogue10collective18CollectiveEpilogueINS1C_23Sm100TmaWarpSpecializedILi4ELi2ELi32ELb1ELb0EEEJSH_NS5_IJNSS_ISE_SB_EES1H_EEESI_SJ_SI_SJ_NS1C_6fusion15FusionCallbacksIS1G_NS1J_17LinearCombinationISI_fSI_fLNS_15FloatRoundStyleE2EEESH_S1I_JEEENS4_5SM1004TMEM4LOAD26SM100_TMEM_LOAD_16dp256b8xESZ_NS10_INS11_ILi3ELi4ELi3EEES14_NSS_INS5_IJS15_SE_EEENS5_IJSE_SB_EEEEEEENS4_17SM75_U32x4_LDSM_NENS4_14SM90_TMA_STOREES1X_NS4_17SM90_U32x4_STSM_NENS4_39AutoVectorizingCopyWithAssumedAlignmentILi128EEEEEEvvEEEEvNT_6ParamsE)
        /*097c*/ 	.short	0x0380
        /*097e*/ 	.short	0x0800


	//----- nvinfo : EIATTR_SW_WAR
	.align		4
.L_55:
        /*0980*/ 	.byte	0x04, 0x36
        /*0982*/ 	.short	(.L_57 - .L_56)
.L_56:
        /*0984*/ 	.word	0x00000008
.L_57:


//--------------------- .nv.callgraph             --------------------------
	.section	.nv.callgraph,"",@"SHT_CUDA_CALLGRAPH"
	.align	4
	.sectionentsize	8
	.align		4
        /*0000*/ 	.word	0x00000000
	.align		4
        /*0004*/ 	.word	0xffffffff
	.align		4
        /*0008*/ 	.word	index@(_ZN7cutlass13device_kernelINS_4gemm6kernel13GemmUniversalIN4cute5tupleIJiiiiEEENS1_10collective13CollectiveMmaINS1_35MainloopSm100TmaUmmaWarpSpecializedILi2ELi2ELi4ENS5_IJNS4_1CILi1EEESB_SB_EEEEENS5_IJNSA_ILi64EEENSA_ILi256EEENSA_ILi32EEEEEENS_10bfloat16_tENS5_IJlSB_lEEESI_SJ_NS4_8TiledMMAINS4_8MMA_AtomIJNS4_20SM100_MMA_F16BF16_SSISI_SI_fLi64ELi256ELNS4_4UMMA5MajorE0ELSO_0ELNSN_7ScaleInE0ELSP_0EEEEEENS4_6LayoutISC_NS5_IJNSA_ILi0EEEST_ST_EEEEENS5_IJNS4_10UnderscoreESW_SW_EEEEENS4_13SM90_TMA_LOADENS4_14ComposedLayoutINS4_7SwizzleILi2ELi4ELi3EEENS4_18smem_ptr_flag_bitsILi16EEENSS_INS5_IJNSA_ILi8EEESG_EEENS5_IJSG_SB_EEEEEEEvNS4_8identityESZ_S19_vS1A_EENS_8epilogue10collective18CollectiveEpilogueINS1C_23Sm100TmaWarpSpecializedILi4ELi2ELi32ELb1ELb0EEEJSH_NS5_IJNSS_ISE_SB_EES1H_EEESI_SJ_SI_SJ_NS1C_6fusion15FusionCallbacksIS1G_NS1J_17LinearCombinationISI_fSI_fLNS_15FloatRoundStyleE2EEESH_S1I_JEEENS4_5SM1004TMEM4LOAD26SM100_TMEM_LOAD_16dp256b8xESZ_NS10_INS11_ILi3ELi4ELi3EEES14_NSS_INS5_IJS15_SE_EEENS5_IJSE_SB_EEEEEEENS4_17SM75_U32x4_LDSM_NENS4_14SM90_TMA_STOREES1X_NS4_17SM90_U32x4_STSM_NENS4_39AutoVectorizingCopyWithAssumedAlignmentILi128EEEEEEvvEEEEvNT_6ParamsE)
	.align		4
        /*000c*/ 	.word	index@(__assertfail)
	.align		4
        /*0010*/ 	.word	0x00000000
	.align		4
        /*0014*/ 	.word	0xfffffffe
	.align		4
        /*0018*/ 	.word	0x00000000
	.align		4
        /*001c*/ 	.word	0xfffffffd
	.align		4
        /*0020*/ 	.word	0x00000000
	.align		4
        /*0024*/ 	.word	0xfffffffc


//--------------------- .nv.constant4             --------------------------
	.section	.nv.constant4,"a",@progbits
	.align	8
	.align		8
.nv.constant4:
        /*0000*/ 	.dword	__assertfail
	.align		8
        /*0008*/ 	.dword	__unnamed_1
	.align		8
        /*0010*/ 	.dword	__unnamed_2
	.align		8
        /*0018*/ 	.dword	_ZN40_INTERNAL_0fae3c16_4_k_cu_f0b16530_234724cuda3std3__45__cpo5beginE
	.align		8
        /*0020*/ 	.dword	_ZN40_INTERNAL_0fae3c16_4_k_cu_f0b16530_234724cuda3std3__45__cpo3endE
	.align		8
        /*0028*/ 	.dword	_ZN40_INTERNAL_0fae3c16_4_k_cu_f0b16530_234724cuda3std3__45__cpo6cbeginE
	.align		8
        /*0030*/ 	.dword	_ZN40_INTERNAL_0fae3c16_4_k_cu_f0b16530_234724cuda3std3__45__cpo4cendE
	.align		8
        /*0038*/ 	.dword	_ZN40_INTERNAL_0fae3c16_4_k_cu_f0b16530_234724cuda3std3__442_GLOBAL__N__0fae3c16_4_k_cu_f0b16530_234726ignoreE
	.align		8
        /*0040*/ 	.dword	_ZN40_INTERNAL_0fae3c16_4_k_cu_f0b16530_234724cuda3std3__419piecewise_constructE
	.align		8
        /*0048*/ 	.dword	_ZN40_INTERNAL_0fae3c16_4_k_cu_f0b16530_234724cuda3std3__48in_placeE
	.align		8
        /*0050*/ 	.dword	_ZN40_INTERNAL_0fae3c16_4_k_cu_f0b16530_234724cuda3std6ranges3__45__cpo4swapE
	.align		8
        /*0058*/ 	.dword	_ZN40_INTERNAL_0fae3c16_4_k_cu_f0b16530_234724cuda3std6ranges3__45__cpo9iter_moveE
	.align		8
        /*0060*/ 	.dword	_ZN40_INTERNAL_0fae3c16_4_k_cu_f0b16530_234724cute7productE
	.align		8
        /*0068*/ 	.dword	_ZN40_INTERNAL_0fae3c16_4_k_cu_f0b16530_234724cute1_E
	.align		8
        /*0070*/ 	.dword	$str$25
	.align		8
        /*0078*/ 	.dword	$str$26
	.align		8
        /*0080*/ 	.dword	$str$27
	.align		8
        /*0088*/ 	.dword	$str$28


//--------------------- .text._ZN7cutlass13device_kernelINS_4gemm6kernel13GemmUniversalIN4cute5tupleIJiiiiEEENS1_10collective13CollectiveMmaINS1_35MainloopSm100TmaUmmaWarpSpecializedILi2ELi2ELi4ENS5_IJNS4_1CILi1EEESB_SB_EEEEENS5_IJNSA_ILi64EEENSA_ILi256EEENSA_ILi32EEEEEENS_10bfloat16_tENS5_IJlSB_lEEESI_SJ_NS4_8TiledMMAINS4_8MMA_AtomIJNS4_20SM100_MMA_F16BF16_SSISI_SI_fLi64ELi256ELNS4_4UMMA5MajorE0ELSO_0ELNSN_7ScaleInE0ELSP_0EEEEEENS4_6LayoutISC_NS5_IJNSA_ILi0EEEST_ST_EEEEENS5_IJNS4_10UnderscoreESW_SW_EEEEENS4_13SM90_TMA_LOADENS4_14ComposedLayoutINS4_7SwizzleILi2ELi4ELi3EEENS4_18smem_ptr_flag_bitsILi16EEENSS_INS5_IJNSA_ILi8EEESG_EEENS5_IJSG_SB_EEEEEEEvNS4_8identityESZ_S19_vS1A_EENS_8epilogue10collective18CollectiveEpilogueINS1C_23Sm100TmaWarpSpecializedILi4ELi2ELi32ELb1ELb0EEEJSH_NS5_IJNSS_ISE_SB_EES1H_EEESI_SJ_SI_SJ_NS1C_6fusion15FusionCallbacksIS1G_NS1J_17LinearCombinationISI_fSI_fLNS_15FloatRoundStyleE2EEESH_S1I_JEEENS4_5SM1004TMEM4LOAD26SM100_TMEM_LOAD_16dp256b8xESZ_NS10_INS11_ILi3ELi4ELi3EEES14_NSS_INS5_IJS15_SE_EEENS5_IJSE_SB_EEEEEEENS4_17SM75_U32x4_LDSM_NENS4_14SM90_TMA_STOREES1X_NS4_17SM90_U32x4_STSM_NENS4_39AutoVectorizingCopyWithAssumedAlignmentILi128EEEEEEvvEEEEvNT_6ParamsE --------------------------
	.section	.text._ZN7cutlass13device_kernelINS_4gemm6kernel13GemmUniversalIN4cute5tupleIJiiiiEEENS1_10collective13CollectiveMmaINS1_35MainloopSm100TmaUmmaWarpSpecializedILi2ELi2ELi4ENS5_IJNS4_1CILi1EEESB_SB_EEEEENS5_IJNSA_ILi64EEENSA_ILi256EEENSA_ILi32EEEEEENS_10bfloat16_tENS5_IJlSB_lEEESI_SJ_NS4_8TiledMMAINS4_8MMA_AtomIJNS4_20SM100_MMA_F16BF16_SSISI_SI_fLi64ELi256ELNS4_4UMMA5MajorE0ELSO_0ELNSN_7ScaleInE0ELSP_0EEEEEENS4_6LayoutISC_NS5_IJNSA_ILi0EEEST_ST_EEEEENS5_IJNS4_10UnderscoreESW_SW_EEEEENS4_13SM90_TMA_LOADENS4_14ComposedLayoutINS4_7SwizzleILi2ELi4ELi3EEENS4_18smem_ptr_flag_bitsILi16EEENSS_INS5_IJNSA_ILi8EEESG_EEENS5_IJSG_SB_EEEEEEEvNS4_8identityESZ_S19_vS1A_EENS_8epilogue10collective18CollectiveEpilogueINS1C_23Sm100TmaWarpSpecializedILi4ELi2ELi32ELb1ELb0EEEJSH_NS5_IJNSS_ISE_SB_EES1H_EEESI_SJ_SI_SJ_NS1C_6fusion15FusionCallbacksIS1G_NS1J_17LinearCombinationISI_fSI_fLNS_15FloatRoundStyleE2EEESH_S1I_JEEENS4_5SM1004TMEM4LOAD26SM100_TMEM_LOAD_16dp256b8xESZ_NS10_INS11_ILi3ELi4ELi3EEES14_NSS_INS5_IJS15_SE_EEENS5_IJSE_SB_EEEEEEENS4_17SM75_U32x4_LDSM_NENS4_14SM90_TMA_STOREES1X_NS4_17SM90_U32x4_STSM_NENS4_39AutoVectorizingCopyWithAssumedAlignmentILi128EEEEEEvvEEEEvNT_6ParamsE,"ax",@progbits
	.align	128
.text._ZN7cutlass13device_kernelINS_4gemm6kernel13GemmUniversalIN4cute5tupleIJiiiiEEENS1_10collective13CollectiveMmaINS1_35MainloopSm100TmaUmmaWarpSpecializedILi2ELi2ELi4ENS5_IJNS4_1CILi1EEESB_SB_EEEEENS5_IJNSA_ILi64EEENSA_ILi256EEENSA_ILi32EEEEEENS_10bfloat16_tENS5_IJlSB_lEEESI_SJ_NS4_8TiledMMAINS4_8MMA_AtomIJNS4_20SM100_MMA_F16BF16_SSISI_SI_fLi64ELi256ELNS4_4UMMA5MajorE0ELSO_0ELNSN_7ScaleInE0ELSP_0EEEEEENS4_6LayoutISC_NS5_IJNSA_ILi0EEEST_ST_EEEEENS5_IJNS4_10UnderscoreESW_SW_EEEEENS4_13SM90_TMA_LOADENS4_14ComposedLayoutINS4_7SwizzleILi2ELi4ELi3EEENS4_18smem_ptr_flag_bitsILi16EEENSS_INS5_IJNSA_ILi8EEESG_EEENS5_IJSG_SB_EEEEEEEvNS4_8identityESZ_S19_vS1A_EENS_8epilogue10collective18CollectiveEpilogueINS1C_23Sm100TmaWarpSpecializedILi4ELi2ELi32ELb1ELb0EEEJSH_NS5_IJNSS_ISE_SB_EES1H_EEESI_SJ_SI_SJ_NS1C_6fusion15FusionCallbacksIS1G_NS1J_17LinearCombinationISI_fSI_fLNS_15FloatRoundStyleE2EEESH_S1I_JEEENS4_5SM1004TMEM4LOAD26SM100_TMEM_LOAD_16dp256b8xESZ_NS10_INS11_ILi3ELi4ELi3EEES14_NSS_INS5_IJS15_SE_EEENS5_IJSE_SB_EEEEEEENS4_17SM75_U32x4_LDSM_NENS4_14SM90_TMA_STOREES1X_NS4_17SM90_U32x4_STSM_NENS4_39AutoVectorizingCopyWithAssumedAlignmentILi128EEEEEEvvEEEEvNT_6ParamsE:
        .type           _ZN7cutlass13device_kernelINS_4gemm6kernel13GemmUniversalIN4cute5tupleIJiiiiEEENS1_10collective13CollectiveMmaINS1_35MainloopSm100TmaUmmaWarpSpecializedILi2ELi2ELi4ENS5_IJNS4_1CILi1EEESB_SB_EEEEENS5_IJNSA_ILi64EEENSA_ILi256EEENSA_ILi32EEEEEENS_10bfloat16_tENS5_IJlSB_lEEESI_SJ_NS4_8TiledMMAINS4_8MMA_AtomIJNS4_20SM100_MMA_F16BF16_SSISI_SI_fLi64ELi256ELNS4_4UMMA5MajorE0ELSO_0ELNSN_7ScaleInE0ELSP_0EEEEEENS4_6LayoutISC_NS5_IJNSA_ILi0EEEST_ST_EEEEENS5_IJNS4_10UnderscoreESW_SW_EEEEENS4_13SM90_TMA_LOADENS4_14ComposedLayoutINS4_7SwizzleILi2ELi4ELi3EEENS4_18smem_ptr_flag_bitsILi16EEENSS_INS5_IJNSA_ILi8EEESG_EEENS5_IJSG_SB_EEEEEEEvNS4_8identityESZ_S19_vS1A_EENS_8epilogue10collective18CollectiveEpilogueINS1C_23Sm100TmaWarpSpecializedILi4ELi2ELi32ELb1ELb0EEEJSH_NS5_IJNSS_ISE_SB_EES1H_EEESI_SJ_SI_SJ_NS1C_6fusion15FusionCallbacksIS1G_NS1J_17LinearCombinationISI_fSI_fLNS_15FloatRoundStyleE2EEESH_S1I_JEEENS4_5SM1004TMEM4LOAD26SM100_TMEM_LOAD_16dp256b8xESZ_NS10_INS11_ILi3ELi4ELi3EEES14_NSS_INS5_IJS15_SE_EEENS5_IJSE_SB_EEEEEEENS4_17SM75_U32x4_LDSM_NENS4_14SM90_TMA_STOREES1X_NS4_17SM90_U32x4_STSM_NENS4_39AutoVectorizingCopyWithAssumedAlignmentILi128EEEEEEvvEEEEvNT_6ParamsE,@function
        .size           _ZN7cutlass13device_kernelINS_4gemm6kernel13GemmUniversalIN4cute5tupleIJiiiiEEENS1_10collective13CollectiveMmaINS1_35MainloopSm100TmaUmmaWarpSpecializedILi2ELi2ELi4ENS5_IJNS4_1CILi1EEESB_SB_EEEEENS5_IJNSA_ILi64EEENSA_ILi256EEENSA_ILi32EEEEEENS_10bfloat16_tENS5_IJlSB_lEEESI_SJ_NS4_8TiledMMAINS4_8MMA_AtomIJNS4_20SM100_MMA_F16BF16_SSISI_SI_fLi64ELi256ELNS4_4UMMA5MajorE0ELSO_0ELNSN_7ScaleInE0ELSP_0EEEEEENS4_6LayoutISC_NS5_IJNSA_ILi0EEEST_ST_EEEEENS5_IJNS4_10UnderscoreESW_SW_EEEEENS4_13SM90_TMA_LOADENS4_14ComposedLayoutINS4_7SwizzleILi2ELi4ELi3EEENS4_18smem_ptr_flag_bitsILi16EEENSS_INS5_IJNSA_ILi8EEESG_EEENS5_IJSG_SB_EEEEEEEvNS4_8identityESZ_S19_vS1A_EENS_8epilogue10collective18CollectiveEpilogueINS1C_23Sm100TmaWarpSpecializedILi4ELi2ELi32ELb1ELb0EEEJSH_NS5_IJNSS_ISE_SB_EES1H_EEESI_SJ_SI_SJ_NS1C_6fusion15FusionCallbacksIS1G_NS1J_17LinearCombinationISI_fSI_fLNS_15FloatRoundStyleE2EEESH_S1I_JEEENS4_5SM1004TMEM4LOAD26SM100_TMEM_LOAD_16dp256b8xESZ_NS10_INS11_ILi3ELi4ELi3EEES14_NSS_INS5_IJS15_SE_EEENS5_IJSE_SB_EEEEEEENS4_17SM75_U32x4_LDSM_NENS4_14SM90_TMA_STOREES1X_NS4_17SM90_U32x4_STSM_NENS4_39AutoVectorizingCopyWithAssumedAlignmentILi128EEEEEEvvEEEEvNT_6ParamsE,(.L_x_170 - _ZN7cutlass13device_kernelINS_4gemm6kernel13GemmUniversalIN4cute5tupleIJiiiiEEENS1_10collective13CollectiveMmaINS1_35MainloopSm100TmaUmmaWarpSpecializedILi2ELi2ELi4ENS5_IJNS4_1CILi1EEESB_SB_EEEEENS5_IJNSA_ILi64EEENSA_ILi256EEENSA_ILi32EEEEEENS_10bfloat16_tENS5_IJlSB_lEEESI_SJ_NS4_8TiledMMAINS4_8MMA_AtomIJNS4_20SM100_MMA_F16BF16_SSISI_SI_fLi64ELi256ELNS4_4UMMA5MajorE0ELSO_0ELNSN_7ScaleInE0ELSP_0EEEEEENS4_6LayoutISC_NS5_IJNSA_ILi0EEEST_ST_EEEEENS5_IJNS4_10UnderscoreESW_SW_EEEEENS4_13SM90_TMA_LOADENS4_14ComposedLayoutINS4_7SwizzleILi2ELi4ELi3EEENS4_18smem_ptr_flag_bitsILi16EEENSS_INS5_IJNSA_ILi8EEESG_EEENS5_IJSG_SB_EEEEEEEvNS4_8identityESZ_S19_vS1A_EENS_8epilogue10collective18CollectiveEpilogueINS1C_23Sm100TmaWarpSpecializedILi4ELi2ELi32ELb1ELb0EEEJSH_NS5_IJNSS_ISE_SB_EES1H_EEESI_SJ_SI_SJ_NS1C_6fusion15FusionCallbacksIS1G_NS1J_17LinearCombinationISI_fSI_fLNS_15FloatRoundStyleE2EEESH_S1I_JEEENS4_5SM1004TMEM4LOAD26SM100_TMEM_LOAD_16dp256b8xESZ_NS10_INS11_ILi3ELi4ELi3EEES14_NSS_INS5_IJS15_SE_EEENS5_IJSE_SB_EEEEEEENS4_17SM75_U32x4_LDSM_NENS4_14SM90_TMA_STOREES1X_NS4_17SM90_U32x4_STSM_NENS4_39AutoVectorizingCopyWithAssumedAlignmentILi128EEEEEEvvEEEEvNT_6ParamsE)
        .other          _ZN7cutlass13device_kernelINS_4gemm6kernel13GemmUniversalIN4cute5tupleIJiiiiEEENS1_10collective13CollectiveMmaINS1_35MainloopSm100TmaUmmaWarpSpecializedILi2ELi2ELi4ENS5_IJNS4_1CILi1EEESB_SB_EEEEENS5_IJNSA_ILi64EEENSA_ILi256EEENSA_ILi32EEEEEENS_10bfloat16_tENS5_IJlSB_lEEESI_SJ_NS4_8TiledMMAINS4_8MMA_AtomIJNS4_20SM100_MMA_F16BF16_SSISI_SI_fLi64ELi256ELNS4_4UMMA5MajorE0ELSO_0ELNSN_7ScaleInE0ELSP_0EEEEEENS4_6LayoutISC_NS5_IJNSA_ILi0EEEST_ST_EEEEENS5_IJNS4_10UnderscoreESW_SW_EEEEENS4_13SM90_TMA_LOADENS4_14ComposedLayoutINS4_7SwizzleILi2ELi4ELi3EEENS4_18smem_ptr_flag_bitsILi16EEENSS_INS5_IJNSA_ILi8EEESG_EEENS5_IJSG_SB_EEEEEEEvNS4_8identityESZ_S19_vS1A_EENS_8epilogue10collective18CollectiveEpilogueINS1C_23Sm100TmaWarpSpecializedILi4ELi2ELi32ELb1ELb0EEEJSH_NS5_IJNSS_ISE_SB_EES1H_EEESI_SJ_SI_SJ_NS1C_6fusion15FusionCallbacksIS1G_NS1J_17LinearCombinationISI_fSI_fLNS_15FloatRoundStyleE2EEESH_S1I_JEEENS4_5SM1004TMEM4LOAD26SM100_TMEM_LOAD_16dp256b8xESZ_NS10_INS11_ILi3ELi4ELi3EEES14_NSS_INS5_IJS15_SE_EEENS5_IJSE_SB_EEEEEEENS4_17SM75_U32x4_LDSM_NENS4_14SM90_TMA_STOREES1X_NS4_17SM90_U32x4_STSM_NENS4_39AutoVectorizingCopyWithAssumedAlignmentILi128EEEEEEvvEEEEvNT_6ParamsE,@"STO_CUDA_ENTRY STV_DEFAULT"
_ZN7cutlass13device_kernelINS_4gemm6kernel13GemmUniversalIN4cute5tupleIJiiiiEEENS1_10collective13CollectiveMmaINS1_35MainloopSm100TmaUmmaWarpSpecializedILi2ELi2ELi4ENS5_IJNS4_1CILi1EEESB_SB_EEEEENS5_IJNSA_ILi64EEENSA_ILi256EEENSA_ILi32EEEEEENS_10bfloat16_tENS5_IJlSB_lEEESI_SJ_NS4_8TiledMMAINS4_8MMA_AtomIJNS4_20SM100_MMA_F16BF16_SSISI_SI_fLi64ELi256ELNS4_4UMMA5MajorE0ELSO_0ELNSN_7ScaleInE0ELSP_0EEEEEENS4_6LayoutISC_NS5_IJNSA_ILi0EEEST_ST_EEEEENS5_IJNS4_10UnderscoreESW_SW_EEEEENS4_13SM90_TMA_LOADENS4_14ComposedLayoutINS4_7SwizzleILi2ELi4ELi3EEENS4_18smem_ptr_flag_bitsILi16EEENSS_INS5_IJNSA_ILi8EEESG_EEENS5_IJSG_SB_EEEEEEEvNS4_8identityESZ_S19_vS1A_EENS_8epilogue10collective18CollectiveEpilogueINS1C_23Sm100TmaWarpSpecializedILi4ELi2ELi32ELb1ELb0EEEJSH_NS5_IJNSS_ISE_SB_EES1H_EEESI_SJ_SI_SJ_NS1C_6fusion15FusionCallbacksIS1G_NS1J_17LinearCombinationISI_fSI_fLNS_15FloatRoundStyleE2EEESH_S1I_JEEENS4_5SM1004TMEM4LOAD26SM100_TMEM_LOAD_16dp256b8xESZ_NS10_INS11_ILi3ELi4ELi3EEES14_NSS_INS5_IJS15_SE_EEENS5_IJSE_SB_EEEEEEENS4_17SM75_U32x4_LDSM_NENS4_14SM90_TMA_STOREES1X_NS4_17SM90_U32x4_STSM_NENS4_39AutoVectorizingCopyWithAssumedAlignmentILi128EEEEEEvvEEEEvNT_6ParamsE:
[----:B------:R-:W1:Y:S01]  /*0000*/  LDC R1, c[0x0][0x37c] ;  /* 0x0000df00ff017b82 */ /* 0x000e620000000800 */
[----:B------:R-:W2:Y:S01]  /*0010*/  S2R R101, SR_TID.X ;  /* 0x0000000000657919 */ /* 0x000ea20000002100 */
[----:B------:R-:W3:Y:S01]  /*0020*/  LDCU.64 UR4, c[0x0][0x890] ;  /* 0x00011200ff0477ac */ /* 0x000ee20008000a00 */
[----:B------:R-:W-:Y:S02]  /*0030*/  PRMT R88, RZ, 0x7610, R88 ;  /* 0x00007610ff587816 */ /* 0x000fe40000000058 */
[----:B------:R-:W-:Y:S01]  /*0040*/  ELECT P5, URZ, PT ;  /* 0x0000000000ff782f */ /* 0x000fe200038a0000 */
[----:B------:R-:W4:Y:S01]  /*0050*/  LDCU.64 UR46, c[0x0][0x358] ;  /* 0x00006b00ff2e77ac */ /* 0x000f220008000a00 */
[----:B---3--:R-:W-:-:S04]  /*0060*/  UISETP.NE.U32.AND UP0, UPT, UR4, URZ, UPT ;  /* 0x000000ff0400728c */ /* 0x008fc8000bf05070 */
[----:B------:R-:W-:Y:S01]  /*0070*/  UISETP.NE.AND.EX UP0, UPT, UR5, URZ, UPT, UP0 ;  /* 0x000000ff0500728c */ /* 0x000fe2000bf05300 */
[----:B--2---:R-:W-:-:S05]  /*0080*/  SHF.R.U32.HI R93, RZ, 0x5, R101 ;  /* 0x00000005ff5d7819 */ /* 0x004fca0000011665 */
[----:B------:R-:W2:Y:S02]  /*0090*/  SHFL.IDX PT, R0, R93, RZ, 0x1f ;  /* 0x00001fff5d007589 */ /* 0x000ea400000e0000 */
[----:B--2---:R-:W-:Y:S01]  /*00a0*/  R2UR UR8, R0 ;  /* 0x00000000000872ca */ /* 0x004fe200000e0000 */
[----:B-1--4-:R-:W-:-:S14]  /*00b0*/  BRA.U UP0, `(.L_x_0) ;  /* 0x00000001002c7547 */ /* 0x012fdc000b800000 */
[----:B------:R-:W1:Y:S02]  /*00c0*/  LDCU.64 UR6, c[0x0][0x888] ;  /* 0x00011100ff0677ac */ /* 0x000e640008000a00 */
[----:B-1----:R-:W-:-:S04]  /*00d0*/  UISETP.NE.U32.AND UP0, UPT, UR6, URZ, UPT ;  /* 0x000000ff0600728c */ /* 0x002fc8000bf05070 */
[----:B------:R-:W-:-:S09]  /*00e0*/  UISETP.NE.AND.EX UP0, UPT, UR7, URZ, UPT, UP0 ;  /* 0x000000ff0700728c */ /* 0x000fd2000bf05300 */
[----:B------:R-:W-:Y:S05]  /*00f0*/  BRA.U !UP0, `(.L_x_1) ;  /* 0x0000000108107547 */ /* 0x000fea000b800000 */
[----:B------:R-:W1:Y:S02]  /*0100*/  LDC.64 R2, c[0x0][0x888] ;  /* 0x00022200ff027b82 */ /* 0x000e640000000a00 */
[----:B-1----:R1:W5:Y:S01]  /*0110*/  LDG.E R49, desc[UR46][R2.64] ;  /* 0x0000002e02317981 */ /* 0x002362000c1e1900 */
[----:B------:R-:W-:Y:S01]  /*0120*/  HFMA2 R88, -RZ, RZ, 0, 5.9604644775390625e-08 ;  /* 0x00000001ff587431 */ /* 0x000fe200000001ff */
[----:B------:R-:W-:Y:S05]  /*0130*/  BRA `(.L_x_0) ;  /* 0x00000000000c7947 */ /* 0x000fea0003800000 */
.L_x_1:
[----:B------:R-:W1:Y:S01]  /*0140*/  LDCU UR6, c[0x0][0x880] ;  /* 0x00011000ff0677ac */ /* 0x000e620008000800 */
[----:B------:R-:W-:Y:S01]  /*0150*/  HFMA2 R88, -RZ, RZ, 0, 5.9604644775390625e-08 ;  /* 0x00000001ff587431 */ /* 0x000fe200000001ff */
[----:B-1----:R-:W-:-:S07]  /*0160*/  MOV R49, UR6 ;  /* 0x0000000600317c02 */ /* 0x002fce0008000f00 */
.L_x_0:
[----:B------:R-:W2:Y:S02]  /*0170*/  LDCU.64 UR6, c[0x0][0x8b0] ;  /* 0x00011600ff0677ac */ /* 0x000ea40008000a00 */
[----:B--2---:R-:W-:-:S04]  /*0180*/  UISETP.NE.U32.AND UP0, UPT, UR6, URZ, UPT ;  /* 0x000000ff0600728c */ /* 0x004fc8000bf05070 */
[----:B------:R-:W-:-:S09]  /*0190*/  UISETP.NE.AND.EX UP0, UPT, UR7, URZ, UPT, UP0 ;  /* 0x000000ff0700728c */ /* 0x000fd2000bf05300 */
[----:B------:R-:W-:Y:S05]  /*01a0*/  BRA.U UP0, `(.L_x_2) ;  /* 0x0000000100247547 */ /* 0x000fea000b800000 */
[----:B------:R-:W2:Y:S02]  /*01b0*/  LDCU.64 UR6, c[0x0][0x8a8] ;  /* 0x00011500ff0677ac */ /* 0x000ea40008000a00 */
[----:B--2---:R-:W-:-:S04]  /*01c0*/  UISETP.NE.U32.AND UP0, UPT, UR6, URZ, UPT ;  /* 0x000000ff0600728c */ /* 0x004fc8000bf05070 */
[----:B------:R-:W-:-:S09]  /*01d0*/  UISETP.NE.AND.EX UP0, UPT, UR7, URZ, UPT, UP0 ;  /* 0x000000ff0700728c */ /* 0x000fd2000bf05300 */
[----:B------:R-:W-:Y:S05]  /*01e0*/  BRA.U !UP0, `(.L_x_3) ;  /* 0x00000001080c7547 */ /* 0x000fea000b800000 */
[----:B-1----:R-:W1:Y:S02]  /*01f0*/  LDC.64 R2, c[0x0][0x8a8] ;  /* 0x00022a00ff027b82 */ /* 0x002e640000000a00 */
[----:B-1----:R2:W5:Y:S01]  /*0200*/  LDG.E R47, desc[UR46][R2.64] ;  /* 0x0000002e022f7981 */ /* 0x002562000c1e1900 */
[----:B------:R-:W-:Y:S05]  /*0210*/  BRA `(.L_x_2) ;  /* 0x0000000000087947 */ /* 0x000fea0003800000 */
.L_x_3:
[----:B------:R-:W2:Y:S02]  /*0220*/  LDCU UR6, c[0x0][0x8a0] ;  /* 0x00011400ff0677ac */ /* 0x000ea40008000800 */
[----:B--2---:R-:W-:Y:S02]  /*0230*/  MOV R47, UR6 ;  /* 0x00000006002f7c02 */ /* 0x004fe40008000f00 */
.L_x_2:
[----:B------:R-:W-:Y:S01]  /*0240*/  IMAD.U32 R0, RZ, RZ, UR8 ;  /* 0x00000008ff007e24 */ /* 0x000fe2000f8e00ff */
[----:B------:R-:W-:Y:S04]  /*0250*/  BSSY.RECONVERGENT B0, `(.L_x_4) ;  /* 0x000000c000007945 */ /* 0x000fe80003800200 */
[C---:B------:R-:W-:Y:S02]  /*0260*/  ISETP.NE.OR P1, PT, R0.reuse, 0x1, !P5 ;  /* 0x000000010000780c */ /* 0x040fe40006f25670 */
[----:B------:R-:W-:-:S11]  /*0270*/  ISETP.NE.OR P0, PT, R0, 0x3, !P5 ;  /* 0x000000030000780c */ /* 0x000fd60006f05670 */
[----:B------:R-:W-:Y:S05]  /*0280*/  @P1 BRA `(.L_x_5) ;  /* 0x0000000000201947 */ /* 0x000fea0003800000 */
[----:B------:R-:W3:Y:S02]  /*0290*/  LDCU.64 UR6, c[0x0][0x348] ;  /* 0x00006900ff0677ac */ /* 0x000ee40008000a00 */
[----:B---3--:R-:W-:Y:S02]  /*02a0*/  UIADD3 UR10, UP1, UPT, UR6, 0x80, URZ ;  /* 0x00000080060a7890 */ /* 0x008fe4000ff3e0ff */
[----:B------:R-:W-:Y:S02]  /*02b0*/  UIADD3 UR6, UP0, UPT, UR6, 0x180, URZ ;  /* 0x0000018006067890 */ /* 0x000fe4000ff1e0ff */
[----:B------:R-:W-:Y:S02]  /*02c0*/  UIADD3.X UR11, UPT, UPT, URZ, UR7, URZ, UP1, !UPT ;  /* 0x00000007ff0b7290 */ /* 0x000fe40008ffe4ff */
[----:B------:R-:W-:-:S07]  /*02d0*/  UIADD3.X UR7, UPT, UPT, URZ, UR7, URZ, UP0, !UPT ;  /* 0x00000007ff077290 */ /* 0x000fce00087fe4ff */
[----:B------:R3:W-:Y:S02]  /*02e0*/  UTMACCTL.PF [UR10] ;  /* 0x000000000a0079b9 */ /* 0x0007e40008040000 */
[----:B------:R3:W-:Y:S02]  /*02f0*/  UTMACCTL.PF [UR6] ;  /* 0x00000000060079b9 */ /* 0x0007e40008040000 */
[----:B---3--:R-:W-:Y:S01]  /*0300*/  NOP ;  /* 0x0000000000007918 */ /* 0x008fe20000000000 */
.L_x_5:
[----:B------:R-:W-:Y:S05]  /*0310*/  BSYNC.RECONVERGENT B0 ;  /* 0x0000000000007941 */ /* 0x000fea0003800200 */
.L_x_4:
[----:B------:R-:W-:Y:S04]  /*0320*/  BSSY.RECONVERGENT B0, `(.L_x_6) ;  /* 0x000000a000007945 */ /* 0x000fe80003800200 */
        /* <DEDUP_REMOVED lines=9> */
.L_x_7:
[----:B------:R-:W-:Y:S05]  /*03c0*/  BSYNC.RECONVERGENT B0 ;  /* 0x0000000000007941 */ /* 0x000fea0003800200 */
.L_x_6:
[----:B------:R-:W3:Y:S01]  /*03d0*/  LDCU.64 UR6, c[0x0][0x888] ;  /* 0x00011100ff0677ac */ /* 0x000ee20008000a00 */
[----:B------:R-:W-:Y:S02]  /*03e0*/  UISETP.EQ.U32.AND UP1, UPT, UR4, URZ, UPT ;  /* 0x000000ff0400728c */ /* 0x000fe4000bf22070 */
[----:B------:R-:W-:Y:S02]  /*03f0*/  UPLOP3.LUT UP2, UPT, UPT, UPT, UPT, 0x80, 0x8 ;  /* 0x000000000008789c */ /* 0x000fe40003f4f070 */
[----:B---3--:R-:W-:-:S04]  /*0400*/  UISETP.NE.U32.AND UP0, UPT, UR6, URZ, UPT ;  /* 0x000000ff0600728c */ /* 0x008fc8000bf05070 */
[----:B------:R-:W-:-:S04]  /*0410*/  UISETP.NE.AND.EX UP0, UPT, UR7, URZ, UPT, UP0 ;  /* 0x000000ff0700728c */ /* 0x000fc8000bf05300 */
[----:B------:R-:W-:-:S04]  /*0420*/  UISETP.EQ.OR.EX UP3, UPT, UR5, URZ, !UP0, UP1 ;  /* 0x000000ff0500728c */ /* 0x000fc8000c762710 */
[----:B------:R-:W-:-:S05]  /*0430*/  UP2UR UR50, UPR, URZ, 0x8 ;  /* 0x00000008ff327883 */ /* 0x000fca0008000000 */
[----:B------:R-:W-:Y:S07]  /*0440*/  BRA.U !UP3, `(.L_x_8) ;  /* 0x000000010b207547 */ /* 0x000fee000b800000 */
[----:B------:R-:W-:Y:S01]  /*0450*/  UISETP.NE.U32.AND UP2, UPT, UR4, URZ, UPT ;  /* 0x000000ff0400728c */ /* 0x000fe2000bf45070 */
[----:B-----5:R-:W-:Y:S01]  /*0460*/  FSETP.NEU.AND P0, PT, R49, RZ, PT ;  /* 0x000000ff3100720b */ /* 0x020fe20003f0d000 */
[----:B------:R-:W-:Y:S02]  /*0470*/  USEL UR4, URZ, 0xffffffff, UP0 ;  /* 0xffffffffff047887 */ /* 0x000fe40008000000 */
[----:B------:R-:W-:-:S10]  /*0480*/  UISETP.NE.AND.EX UP2, UPT, UR5, URZ, UPT, UP2 ;  /* 0x000000ff0500728c */ /* 0x000fd4000bf45320 */
[----:B------:R-:W-:Y:S01]  /*0490*/  VOTEU.ANY UP1, P0 ;  /* 0x0000000000ff7886 */ /* 0x000fe20000020100 */
[----:B------:R-:W-:-:S04]  /*04a0*/  @!UP2 USEL UR4, URZ, 0xffffffff, UP1 ;  /* 0xffffffffff04a887 */ /* 0x000fc80008800000 */
[----:B------:R-:W-:-:S04]  /*04b0*/  ULOP3.LUT UR4, UR4, 0x1, URZ, 0xc0, !UPT ;  /* 0x0000000104047892 */ /* 0x000fc8000f8ec0ff */
[----:B------:R-:W-:-:S11]  /*04c0*/  UISETP.NE.U32.AND UP2, UPT, UR4, 0x1, UPT ;  /* 0x000000010400788c */ /* 0x000fd6000bf45070 */
.L_x_8:
[----:B-12---:R-:W1:Y:S01]  /*04d0*/  SHFL.IDX PT, R2, R93, RZ, 0x1f ;  /* 0x00001fff5d027589 */ /* 0x006e6200000e0000 */
[----:B------:R-:W-:-:S04]  /*04e0*/  UISETP.NE.AND UP1, UPT, UR8, 0x2, UPT ;  /* 0x000000020800788c */ /* 0x000fc8000bf25270 */
[----:B------:R-:W-:Y:S01]  /*04f0*/  USEL UR6, URZ, 0x1, UP1 ;  /* 0x00000001ff067887 */ /* 0x000fe20008800000 */
[----:B-1----:R-:W-:-:S13]  /*0500*/  ISETP.NE.AND P0, PT, R2, RZ, PT ;  /* 0x000000ff0200720c */ /* 0x002fda0003f05270 */
[----:B------:R-:W-:Y:S05]  /*0510*/  @P0 BRA `(.L_x_9) ;  /* 0x0000000000380947 */ /* 0x000fea0003800000 */
[----:B------:R-:W1:Y:S01]  /*0520*/  S2UR UR5, SR_CgaCtaId ;  /* 0x00000000000579c3 */ /* 0x000e620000008800 */
[----:B------:R-:W-:Y:S01]  /*0530*/  UMOV UR7, 0x400 ;  /* 0x0000040000077882 */ /* 0x000fe20000000000 */
[----:B------:R-:W-:Y:S01]  /*0540*/  UMOV UR4, 0x1 ;  /* 0x0000000100047882 */ /* 0x000fe20000000000 */
[----:B------:R-:W-:Y:S01]  /*0550*/  ELECT P0, URZ, PT ;  /* 0x0000000000ff782f */ /* 0x000fe20003800000 */
[----:B------:R-:W-:-:S04]  /*0560*/  UIADD3 UR10, UPT, UPT, -UR4, 0x100000, URZ ;  /* 0x00100000040a7890 */ /* 0x000fc8000fffe1ff */
[----:B------:R-:W-:Y:S02]  /*0570*/  USHF.L.U32 UR11, UR10, 0xb, URZ ;  /* 0x0000000b0a0b7899 */ /* 0x000fe400080006ff */
[----:B------:R-:W-:Y:S02]  /*0580*/  USHF.L.U32 UR10, UR10, 0x1, URZ ;  /* 0x000000010a0a7899 */ /* 0x000fe400080006ff */
[----:B-1----:R-:W-:Y:S01]  /*0590*/  ULEA UR5, UR5, UR7, 0x18 ;  /* 0x0000000705057291 */ /* 0x002fe2000f8ec0ff */
[----:B------:R-:W1:Y:S11]  /*05a0*/  FENCE.VIEW.ASYNC.S ;  /* 0x00000000000073c6 */ /* 0x000e760000000000 */
[----:B-1----:R1:W2:Y:S01]  /*05b0*/  SYNCS.EXCH.64 URZ, [UR5], UR10 ;  /* 0x0000000a05ff75b2 */ /* 0x0022a20008000100 */
[----:B------:R1:W3:Y:S01]  /*05c0*/  SYNCS.EXCH.64 URZ, [UR5+0x10], UR10 ;  /* 0x0000100a05ff75b2 */ /* 0x0002e20008000100 */
[----:B------:R1:W4:Y:S01]  /*05d0*/  SYNCS.EXCH.64 URZ, [UR5+0x8], UR10 ;  /* 0x0000080a05ff75b2 */ /* 0x0003220008000100 */
[----:B------:R1:W1:Y:S01]  /*05e0*/  SYNCS.EXCH.64 URZ, [UR5+0x18], UR10 ;  /* 0x0000180a05ff75b2 */ /* 0x0002620008000100 */
[----:B------:R-:W-:Y:S01]  /*05f0*/  NOP ;  /* 0x0000000000007918 */ /* 0x000fe20000000000 */
.L_x_9:
[----:B------:R-:W2:Y:S01]  /*0600*/  SHFL.IDX PT, R2, R93, RZ, 0x1f ;  /* 0x00001fff5d027589 */ /* 0x000ea200000e0000 */
[----:B------:R-:W-:Y:S01]  /*0610*/  NOP ;  /* 0x0000000000007918 */ /* 0x000fe20000000000 */
[----:B--2---:R-:W-:-:S13]  /*0620*/  ISETP.NE.AND P0, PT, R2, 0x1, PT ;  /* 0x000000010200780c */ /* 0x004fda0003f05270 */
[----:B------:R-:W-:Y:S05]  /*0630*/  @P0 BRA `(.L_x_10) ;  /* 0x0000000000580947 */ /* 0x000fea0003800000 */
[----:B------:R-:W2:Y:S01]  /*0640*/  S2UR UR7, SR_CgaCtaId ;  /* 0x00000000000779c3 */ /* 0x000ea20000008800 */
[----:B------:R-:W-:Y:S01]  /*0650*/  UMOV UR9, 0x400 ;  /* 0x0000040000097882 */ /* 0x000fe20000000000 */
[----:B-1----:R-:W-:Y:S01]  /*0660*/  UMOV UR5, 0x20 ;  /* 0x0000002000057882 */ /* 0x002fe20000000000 */
[----:B------:R-:W-:Y:S01]  /*0670*/  UMOV UR4, 0x80 ;  /* 0x0000008000047882 */ /* 0x000fe20000000000 */
[----:B------:R-:W-:-:S04]  /*0680*/  UIADD3 UR10, UPT, UPT, -UR5, 0x100000, URZ ;  /* 0x00100000050a7890 */ /* 0x000fc8000fffe1ff */
[----:B------:R-:W-:Y:S02]  /*0690*/  USHF.L.U32 UR11, UR10, 0xb, URZ ;  /* 0x0000000b0a0b7899 */ /* 0x000fe400080006ff */
[----:B------:R-:W-:Y:S02]  /*06a0*/  USHF.L.U32 UR10, UR10, 0x1, URZ ;  /* 0x000000010a0a7899 */ /* 0x000fe400080006ff */
[----:B------:R-:W-:-:S04]  /*06b0*/  UIADD3 UR4, UPT, UPT, -UR4, 0x100000, URZ ;  /* 0x0010000004047890 */ /* 0x000fc8000fffe1ff */
[----:B------:R-:W-:Y:S02]  /*06c0*/  USHF.L.U32 UR5, UR4, 0xb, URZ ;  /* 0x0000000b04057899 */ /* 0x000fe400080006ff */
[----:B------:R-:W-:Y:S01]  /*06d0*/  USHF.L.U32 UR4, UR4, 0x1, URZ ;  /* 0x0000000104047899 */ /* 0x000fe200080006ff */
[----:B------:R-:W-:Y:S01]  /*06e0*/  ELECT P0, URZ, PT ;  /* 0x0000000000ff782f */ /* 0x000fe20003800000 */
[----:B--2---:R-:W-:Y:S01]  /*06f0*/  ULEA UR7, UR7, UR9, 0x18 ;  /* 0x0000000907077291 */ /* 0x004fe2000f8ec0ff */
[----:B------:R-:W1:Y:S11]  /*0700*/  FENCE.VIEW.ASYNC.S ;  /* 0x00000000000073c6 */ /* 0x000e760000000000 */
[----:B-1----:R2:W1:Y:S01]  /*0710*/  SYNCS.EXCH.64 URZ, [UR7+0x20], UR10 ;  /* 0x0000200a07ff75b2 */ /* 0x0024620008000100 */
[----:B------:R2:W1:Y:S01]  /*0720*/  SYNCS.EXCH.64 URZ, [UR7+0x40], UR4 ;  /* 0x0000400407ff75b2 */ /* 0x0004620008000100 */
[----:B------:R2:W1:Y:S01]  /*0730*/  SYNCS.EXCH.64 URZ, [UR7+0x28], UR10 ;  /* 0x0000280a07ff75b2 */ /* 0x0004620008000100 */
[----:B------:R2:W1:Y:S01]  /*0740*/  SYNCS.EXCH.64 URZ, [UR7+0x48], UR4 ;  /* 0x0000480407ff75b2 */ /* 0x0004620008000100 */
[----:B------:R2:W1:Y:S01]  /*0750*/  SYNCS.EXCH.64 URZ, [UR7+0x30], UR10 ;  /* 0x0000300a07ff75b2 */ /* 0x0004620008000100 */
[----:B------:R2:W1:Y:S01]  /*0760*/  SYNCS.EXCH.64 URZ, [UR7+0x50], UR4 ;  /* 0x0000500407ff75b2 */ /* 0x0004620008000100 */
[----:B------:R2:W1:Y:S01]  /*0770*/  SYNCS.EXCH.64 URZ, [UR7+0x38], UR10 ;  /* 0x0000380a07ff75b2 */ /* 0x0004620008000100 */
[----:B------:R2:W1:Y:S02]  /*0780*/  SYNCS.EXCH.64 URZ, [UR7+0x58], UR4 ;  /* 0x0000580407ff75b2 */ /* 0x0004640008000100 */
[----:B--2---:R-:W-:Y:S01]  /*0790*/  NOP ;  /* 0x0000000000007918 */ /* 0x004fe20000000000 */
.L_x_10:
[----:B------:R-:W2:Y:S01]  /*07a0*/  SHFL.IDX PT, R2, R93, RZ, 0x1f ;  /* 0x00001fff5d027589 */ /* 0x000ea200000e0000 */
[----:B------:R-:W-:Y:S01]  /*07b0*/  NOP ;  /* 0x0000000000007918 */ /* 0x000fe20000000000 */
[----:B--2---:R-:W-:-:S13]  /*07c0*/  ISETP.NE.AND P0, PT, R2, 0x3, PT ;  /* 0x000000030200780c */ /* 0x004fda0003f05270 */
[----:B------:R-:W-:Y:S05]  /*07d0*/  @P0 BRA `(.L_x_11) ;  /* 0x0000000000300947 */ /* 0x000fea0003800000 */
[----:B-1----:R-:W1:Y:S01]  /*07e0*/  S2UR UR5, SR_CgaCtaId ;  /* 0x00000000000579c3 */ /* 0x002e620000008800 */
        /* <DEDUP_REMOVED lines=8> */
[----:B-1----:R2:W1:Y:S01]  /*0870*/  SYNCS.EXCH.64 URZ, [UR5+0x60], UR10 ;  /* 0x0000600a05ff75b2 */ /* 0x0024620008000100 */
[----:B------:R2:W1:Y:S02]  /*0880*/  SYNCS.EXCH.64 URZ, [UR5+0x68], UR10 ;  /* 0x0000680a05ff75b2 */ /* 0x0004640008000100 */
[----:B--2---:R-:W-:Y:S01]  /*0890*/  NOP ;  /* 0x0000000000007918 */ /* 0x004fe20000000000 */
.L_x_11:
[----:B------:R-:W2:Y:S01]  /*08a0*/  SHFL.IDX PT, R2, R93, RZ, 0x1f ;  /* 0x00001fff5d027589 */ /* 0x000ea200000e0000 */
[----:B------:R-:W-:Y:S01]  /*08b0*/  NOP ;  /* 0x0000000000007918 */ /* 0x000fe20000000000 */
[----:B--2---:R-:W-:-:S13]  /*08c0*/  ISETP.NE.AND P0, PT, R2, 0x4, PT ;  /* 0x000000040200780c */ /* 0x004fda0003f05270 */
[----:B------:R-:W-:Y:S05]  /*08d0*/  @P0 BRA `(.L_x_12) ;  /* 0x00000000004c0947 */ /* 0x000fea0003800000 */
[----:B-1----:R-:W1:Y:S01]  /*08e0*/  S2UR UR5, SR_CgaCtaId ;  /* 0x00000000000579c3 */ /* 0x002e620000008800 */
[----:B------:R-:W-:Y:S01]  /*08f0*/  UMOV UR9, 0x100 ;  /* 0x0000010000097882 */ /* 0x000fe20000000000 */
[----:B------:R-:W-:Y:S01]  /*0900*/  UMOV UR7, 0x400 ;  /* 0x0000040000077882 */ /* 0x000fe20000000000 */
[----:B------:R-:W-:Y:S01]  /*0910*/  USEL UR9, UR9, 0xe0, UP2 ;  /* 0x000000e009097887 */ /* 0x000fe20009000000 */
[----:B------:R-:W-:Y:S01]  /*0920*/  UMOV UR4, 0x1 ;  /* 0x0000000100047882 */ /* 0x000fe20000000000 */
[----:B------:R-:W-:Y:S01]  /*0930*/  ELECT P0, URZ, PT ;  /* 0x0000000000ff782f */ /* 0x000fe20003800000 */
[----:B------:R-:W-:-:S04]  /*0940*/  UIADD3 UR10, UPT, UPT, -UR4, 0x100000, URZ ;  /* 0x00100000040a7890 */ /* 0x000fc8000fffe1ff */
[----:B------:R-:W-:Y:S02]  /*0950*/  USHF.L.U32 UR11, UR10, 0xb, URZ ;  /* 0x0000000b0a0b7899 */ /* 0x000fe400080006ff */
[----:B------:R-:W-:Y:S02]  /*0960*/  USHF.L.U32 UR10, UR10, 0x1, URZ ;  /* 0x000000010a0a7899 */ /* 0x000fe400080006ff */
[----:B------:R-:W-:-:S04]  /*0970*/  UIADD3 UR12, UPT, UPT, -UR9, 0x100000, URZ ;  /* 0x00100000090c7890 */ /* 0x000fc8000fffe1ff */
[----:B------:R-:W-:Y:S02]  /*0980*/  USHF.L.U32 UR13, UR12, 0xb, URZ ;  /* 0x0000000b0c0d7899 */ /* 0x000fe400080006ff */
[----:B------:R-:W-:Y:S02]  /*0990*/  USHF.L.U32 UR12, UR12, 0x1, URZ ;  /* 0x000000010c0c7899 */ /* 0x000fe400080006ff */
[----:B-1----:R-:W-:Y:S01]  /*09a0*/  ULEA UR5, UR5, UR7, 0x18 ;  /* 0x0000000705057291 */ /* 0x002fe2000f8ec0ff */
[----:B------:R-:W1:Y:S11]  /*09b0*/  FENCE.VIEW.ASYNC.S ;  /* 0x00000000000073c6 */ /* 0x000e760000000000 */
[----:B-1----:R2:W1:Y:S01]  /*09c0*/  SYNCS.EXCH.64 URZ, [UR5+0x70], UR10 ;  /* 0x0000700a05ff75b2 */ /* 0x0024620008000100 */
[----:B------:R2:W1:Y:S01]  /*09d0*/  SYNCS.EXCH.64 URZ, [UR5+0x80], UR12 ;  /* 0x0000800c05ff75b2 */ /* 0x0004620008000100 */
[----:B------:R2:W1:Y:S01]  /*09e0*/  SYNCS.EXCH.64 URZ, [UR5+0x78], UR10 ;  /* 0x0000780a05ff75b2 */ /* 0x0004620008000100 */
[----:B------:R2:W1:Y:S02]  /*09f0*/  SYNCS.EXCH.64 URZ, [UR5+0x88], UR12 ;  /* 0x0000880c05ff75b2 */ /* 0x0004640008000100 */
[----:B--2---:R-:W-:Y:S01]  /*0a00*/  NOP ;  /* 0x0000000000007918 */ /* 0x004fe20000000000 */
.L_x_12:
        /* <DEDUP_REMOVED lines=26> */
.L_x_13:
        /* <DEDUP_REMOVED lines=18> */
.L_x_14:
[----:B-1----:R-:W1:Y:S01]  /*0cd0*/  S2UR UR5, SR_CTAID.X ;  /* 0x00000000000579c3 */ /* 0x002e620000002500 */
[----:B------:R-:W-:-:S05]  /*0ce0*/  CS2R.32 R87, SR_CgaSize ;  /* 0x0000000000577805 */ /* 0x000fca0000008a00 */
[----:B------:R-:W-:-:S05]  /*0cf0*/  IMAD R87, R87, -0xa0, RZ ;  /* 0xffffff6057577824 */ /* 0x000fca00078e02ff */
[----:B------:R-:W-:-:S14]  /*0d00*/  R2UR UR9, R87 ;  /* 0x00000000570972ca */ /* 0x000fdc00000e0000 */
[----:B------:R-:W2:Y:S01]  /*0d10*/  LDCU UR9, c[0x0][UR9+0x2b0] ;  /* 0x00005600090977ac */ /* 0x000ea20008000800 */
[----:B------:R-:W-:Y:S01]  /*0d20*/  NOP ;  /* 0x0000000000007918 */ /* 0x000fe20000000000 */
[----:B------:R-:W-:-:S05]  /*0d30*/  CS2R.32 R87, SR_CgaSize ;  /* 0x0000000000577805 */ /* 0x000fca0000008a00 */
[----:B------:R-:W-:-:S05]  /*0d40*/  IMAD R87, R87, -0xa0, RZ ;  /* 0xffffff6057577824 */ /* 0x000fca00078e02ff */
[----:B------:R-:W-:-:S14]  /*0d50*/  R2UR UR7, R87 ;  /* 0x00000000570772ca */ /* 0x000fdc00000e0000 */
[----:B------:R-:W3:Y:S01]  /*0d60*/  LDCU UR7, c[0x0][UR7+0x2b4] ;  /* 0x00005680070777ac */ /* 0x000ee20008000800 */
[----:B------:R-:W4:Y:S08]  /*0d70*/  S2UR UR4, SR_CTAID.Y ;  /* 0x00000000000479c3 */ /* 0x000f300000002600 */
[----:B------:R-:W3:Y:S01]  /*0d80*/  LDC R10, c[0x0][0xb24] ;  /* 0x0002c900ff0a7b82 */ /* 0x000ee20000000800 */
[----:B-1----:R-:W-:-:S02]  /*0d90*/  I2FP.F32.U32 R87, UR5 ;  /* 0x0000000500577c45 */ /* 0x002fc40008201000 */
[----:B------:R-:W-:-:S05]  /*0da0*/  CS2R.32 R3, SR_CgaSize ;  /* 0x0000000000037805 */ /* 0x000fca0000008a00 */
[----:B------:R-:W-:-:S06]  /*0db0*/  IMAD R3, R3, -0xa0, RZ ;  /* 0xffffff6003037824 */ /* 0x000fcc00078e02ff */
[----:B------:R-:W1:Y:S01]  /*0dc0*/  LDC R3, c[0x0][R3+0x2a0] ;  /* 0x0000a80003037b82 */ /* 0x000e620000000800 */
[----:B------:R-:W-:Y:S01]  /*0dd0*/  MOV R15, UR5 ;  /* 0x00000005000f7c02 */ /* 0x000fe20008000f00 */
[----:B--2---:R-:W-:Y:S01]  /*0de0*/  FMUL R87, R87, UR9 ;  /* 0x0000000957577c20 */ /* 0x004fe20008400000 */
[----:B----4-:R-:W-:Y:S02]  /*0df0*/  I2FP.F32.U32 R86, UR4 ;  /* 0x0000000400567c45 */ /* 0x010fe40008201000 */
[----:B------:R-:W-:-:S05]  /*0e00*/  CS2R.32 R2, SR_CgaSize ;  /* 0x0000000000027805 */ /* 0x000fca0000008a00 */
[----:B------:R-:W-:-:S06]  /*0e10*/  IMAD R2, R2, -0xa0, RZ ;  /* 0xffffff6002027824 */ /* 0x000fcc00078e02ff */
[----:B------:R-:W2:Y:S01]  /*0e20*/  LDC R2, c[0x0][R2+0x2a4] ;  /* 0x0000a90002027b82 */ /* 0x000ea20000000800 */
[----:B------:R-:W-:Y:S01]  /*0e30*/  MOV R14, UR4 ;  /* 0x00000004000e7c02 */ /* 0x000fe20008000f00 */
[----:B------:R-:W4:Y:S01]  /*0e40*/  F2I.U32.TRUNC.NTZ R87, R87 ;  /* 0x0000005700577305 */ /* 0x000f22000020f000 */
[----:B---3--:R-:W-:-:S05]  /*0e50*/  FMUL R86, R86, UR7 ;  /* 0x0000000756567c20 */ /* 0x008fca0008400000 */
[----:B------:R-:W-:Y:S01]  /*0e60*/  BAR.SYNC.DEFER_BLOCKING 0x0 ;  /* 0x0000000000007b1d */ /* 0x000fe20000010000 */
[----:B------:R-:W-:-:S05]  /*0e70*/  ISETP.GE.AND P0, PT, R10, 0x1, PT ;  /* 0x000000010a00780c */ /* 0x000fca0003f06270 */
[----:B------:R-:W3:Y:S02]  /*0e80*/  F2I.U32.TRUNC.NTZ R86, R86 ;  /* 0x0000005600567305 */ /* 0x000ee4000020f000 */
[----:B------:R-:W2:Y:S01]  /*0e90*/  S2UR UR36, SR_CTAID.Z ;  /* 0x00000000002479c3 */ /* 0x000ea20000002700 */
[----:B----4-:R-:W-:-:S05]  /*0ea0*/  IADD3 R87, PT, PT, -R87, RZ, RZ ;  /* 0x000000ff57577210 */ /* 0x010fca0007ffe1ff */
[----:B-1----:R-:W-:Y:S01]  /*0eb0*/  IMAD R87, R3, R87, UR5 ;  /* 0x0000000503577e24 */ /* 0x002fe2000f8e0257 */
[----:B---3--:R-:W-:-:S05]  /*0ec0*/  IADD3 R86, PT, PT, -R86, RZ, RZ ;  /* 0x000000ff56567210 */ /* 0x008fca0007ffe1ff */
[----:B--2---:R-:W-:Y:S01]  /*0ed0*/  IMAD R86, R2, R86, UR4 ;  /* 0x0000000402567e24 */ /* 0x004fe2000f8e0256 */
[----:B------:R-:W-:Y:S06]  /*0ee0*/  @!P0 BRA `(.L_x_15) ;  /* 0x0000000000b88947 */ /* 0x000fec0003800000 */
[----:B------:R-:W1:Y:S01]  /*0ef0*/  LDC.64 R4, c[0x0][0xb18] ;  /* 0x0002c600ff047b82 */ /* 0x000e620000000a00 */
[----:B------:R-:W-:-:S07]  /*0f00*/  ISETP.NE.AND P0, PT, R10, 0x1, PT ;  /* 0x000000010a00780c */ /* 0x000fce0003f05270 */
[----:B------:R-:W2:Y:S08]  /*0f10*/  LDC R9, c[0x0][0xb0c] ;  /* 0x0002c300ff097b82 */ /* 0x000eb00000000800 */
[----:B------:R-:W3:Y:S08]  /*0f20*/  LDC R12, c[0x0][0x370] ;  /* 0x0000dc00ff0c7b82 */ /* 0x000ef00000000800 */
[----:B------:R-:W4:Y:S01]  /*0f30*/  LDC R11, c[0x0][0x374] ;  /* 0x0000dd00ff0b7b82 */ /* 0x000f220000000800 */
[----:B-1----:R-:W-:-:S07]  /*0f40*/  ISETP.NE.AND P1, PT, R4, 0x1, PT ;  /* 0x000000010400780c */ /* 0x002fce0003f25270 */
[----:B------:R-:W3:Y:S01]  /*0f50*/  LDC.64 R6, c[0x0][0xb10] ;  /* 0x0002c400ff067b82 */ /* 0x000ee20000000a00 */
[----:B--2---:R-:W-:-:S07]  /*0f60*/  ISETP.NE.AND P2, PT, R9, 0x1, PT ;  /* 0x000000010900780c */ /* 0x004fce0003f45270 */
[----:B------:R-:W1:Y:S08]  /*0f70*/  LDC R8, c[0x0][0xb20] ;  /* 0x0002c800ff087b82 */ /* 0x000e700000000800 */
[----:B------:R-:W2:Y:S01]  /*0f80*/  LDC.64 R2, c[0x0][0xb28] ;  /* 0x0002ca00ff027b82 */ /* 0x000ea20000000a00 */
[----:B----4-:R-:W-:-:S04]  /*0f90*/  IMAD.HI.U32 R13, R11, R5, RZ ;  /* 0x000000050b0d7227 */ /* 0x010fc800078e00ff */
[----:B------:R-:W-:-:S04]  /*0fa0*/  IMAD.HI.U32 R5, R14, R5, RZ ;  /* 0x000000050e057227 */ /* 0x000fc800078e00ff */
[----:B---3--:R-:W-:-:S05]  /*0fb0*/  IMAD.HI.U32 R16, R12, R6, RZ ;  /* 0x000000060c107227 */ /* 0x008fca00078e00ff */
[-C--:B------:R-:W-:Y:S01]  /*0fc0*/  @P2 SHF.R.U32.HI R12, RZ, R7.reuse, R16 ;  /* 0x00000007ff0c2219 */ /* 0x080fe20000011610 */
[----:B------:R-:W-:Y:S01]  /*0fd0*/  IMAD.HI.U32 R16, R15, R6, RZ ;  /* 0x000000060f107227 */ /* 0x000fe200078e00ff */
[-C--:B-1----:R-:W-:Y:S02]  /*0fe0*/  @P1 SHF.R.U32.HI R11, RZ, R8.reuse, R13 ;  /* 0x00000008ff0b1219 */ /* 0x082fe4000001160d */
[----:B------:R-:W-:Y:S02]  /*0ff0*/  SHF.R.U32.HI R5, RZ, R8, R5 ;  /* 0x00000008ff057219 */ /* 0x000fe40000011605 */
[----:B------:R-:W-:Y:S02]  /*1000*/  SHF.R.U32.HI R16, RZ, R7, R16 ;  /* 0x00000007ff107219 */ /* 0x000fe40000011610 */
[----:B------:R-:W-:Y:S01]  /*1010*/  SEL R5, R14, R5, !P1 ;  /* 0x000000050e057207 */ /* 0x000fe20004800000 */
[----:B--2---:R-:W-:Y:S01]  /*1020*/  IMAD.HI.U32 R13, R11, R2, RZ ;  /* 0x000000020b0d7227 */ /* 0x004fe200078e00ff */
[----:B------:R-:W-:-:S03]  /*1030*/  SEL R16, R15, R16, !P2 ;  /* 0x000000100f107207 */ /* 0x000fc60005000000 */
[----:B------:R-:W-:Y:S01]  /*1040*/  IMAD.HI.U32 R6, R12, R2, RZ ;  /* 0x000000020c067227 */ /* 0x000fe200078e00ff */
[----:B------:R-:W-:-:S04]  /*1050*/  @P0 SHF.R.U32.HI R11, RZ, R3, R13 ;  /* 0x00000003ff0b0219 */ /* 0x000fc8000001160d */
[----:B------:R-:W-:Y:S01]  /*1060*/  @P0 SHF.R.U32.HI R12, RZ, R3, R6 ;  /* 0x00000003ff0c0219 */ /* 0x000fe20000011606 */
[----:B------:R-:W-:-:S04]  /*1070*/  IMAD R11, R11, R10, RZ ;  /* 0x0000000a0b0b7224 */ /* 0x000fc800078e02ff */
[----:B------:R-:W-:Y:S01]  /*1080*/  IMAD R6, R12, R10, RZ ;  /* 0x0000000a0c067224 */ /* 0x000fe200078e02ff */
[----:B------:R-:W-:-:S04]  /*1090*/  ISETP.GE.AND P1, PT, R5, R11, PT ;  /* 0x0000000b0500720c */ /* 0x000fc80003f26270 */
[----:B------:R-:W-:Y:S01]  /*10a0*/  ISETP.GE.OR P1, PT, R16, R6, P1 ;  /* 0x000000061000720c */ /* 0x000fe20000f26670 */
[----:B------:R-:W-:-:S05]  /*10b0*/  IMAD.HI.U32 R6, R5, R2, RZ ;  /* 0x0000000205067227 */ /* 0x000fca00078e00ff */
[----:B------:R-:W-:-:S04]  /*10c0*/  SHF.R.U32.HI R6, RZ, R3, R6 ;  /* 0x00000003ff067219 */ /* 0x000fc80000011606 */
[----:B------:R-:W-:-:S03]  /*10d0*/  SEL R6, R5, R6, !P0 ;  /* 0x0000000605067207 */ /* 0x000fc60004000000 */
[----:B------:R-:W-:Y:S01]  /*10e0*/  @!P1 IMAD.HI.U32 R7, R16, R2, RZ ;  /* 0x0000000210079227 */ /* 0x000fe200078e00ff */
[----:B------:R-:W-:-:S04]  /*10f0*/  IADD3 R2, PT, PT, -R6, RZ, RZ ;  /* 0x000000ff06027210 */ /* 0x000fc80007ffe1ff */
[----:B------:R-:W-:Y:S01]  /*1100*/  @!P1 SHF.R.U32.HI R3, RZ, R3, R7 ;  /* 0x00000003ff039219 */ /* 0x000fe20000011607 */
[----:B------:R-:W-:Y:S01]  /*1110*/  IMAD R2, R10, R2, R5 ;  /* 0x000000020a027224 */ /* 0x000fe200078e0205 */
[----:B------:R-:W-:Y:S02]  /*1120*/  IADD3 R7, PT, PT, -R5, RZ, RZ ;  /* 0x000000ff05077210 */ /* 0x000fe40007ffe1ff */
[----:B------:R-:W-:-:S03]  /*1130*/  @!P1 SEL R3, R16, R3, !P0 ;  /* 0x0000000310039207 */ /* 0x000fc60004000000 */
[----:B------:R-:W-:Y:S02]  /*1140*/  IMAD R7, R4, R7, R14 ;  /* 0x0000000704077224 */ /* 0x000fe400078e020e */
[--C-:B------:R-:W-:Y:S02]  /*1150*/  @!P1 IMAD.IADD R6, R6, 0x1, -R3.reuse ;  /* 0x0000000106069824 */ /* 0x100fe400078e0a03 */
[----:B------:R-:W-:Y:S01]  /*1160*/  @!P1 IMAD R3, R2, R12, R3 ;  /* 0x0000000c02039224 */ /* 0x000fe200078e0203 */
[----:B------:R-:W-:Y:S01]  /*1170*/  IADD3 R2, PT, PT, -R16, RZ, RZ ;  /* 0x000000ff10027210 */ /* 0x000fe20007ffe1ff */
[----:B------:R-:W-:Y:S02]  /*1180*/  @!P1 IMAD R5, R6, R10, R16 ;  /* 0x0000000a06059224 */ /* 0x000fe400078e0210 */
[----:B------:R-:W-:Y:S02]  /*1190*/  @!P1 IMAD.MOV.U32 R16, RZ, RZ, R3 ;  /* 0x000000ffff109224 */ /* 0x000fe400078e0003 */
[----:B------:R-:W-:-:S02]  /*11a0*/  IMAD R2, R9, R2, R15 ;  /* 0x0000000209027224 */ /* 0x000fc400078e020f */
[----:B------:R-:W-:Y:S02]  /*11b0*/  IMAD R14, R5, R4, R7 ;  /* 0x00000004050e7224 */ /* 0x000fe400078e0207 */
[----:B------:R-:W-:Y:S02]  /*11c0*/  IMAD R15, R16, R9, R2 ;  /* 0x00000009100f7224 */ /* 0x000fe400078e0202 */
.L_x_15:
[----:B------:R-:W1:Y:S01]  /*11d0*/  LDCU UR4, c[0x0][0xb30] ;  /* 0x00016600ff0477ac */ /* 0x000e620008000800 */
[----:B------:R-:W2:Y:S08]  /*11e0*/  S2UR UR37, SR_CgaCtaId ;  /* 0x00000000002579c3 */ /* 0x000eb00000008800 */
[----:B------:R-:W3:Y:S01]  /*11f0*/  LDC R40, c[0x0][0xb24] ;  /* 0x0002c900ff287b82 */ /* 0x000ee20000000800 */
[----:B-1----:R-:W-:-:S09]  /*1200*/  UISETP.NE.AND UP1, UPT, UR4, 0x1, UPT ;  /* 0x000000010400788c */ /* 0x002fd2000bf25270 */
[----:B--2---:R-:W-:Y:S05]  /*1210*/  BRA.U UP1, `(.L_x_16) ;  /* 0x0000000101407547 */ /* 0x004fea000b800000 */
[----:B------:R-:W1:Y:S08]  /*1220*/  LDC.64 R4, c[0x0][0xb10] ;  /* 0x0002c400ff047b82 */ /* 0x000e700000000a00 */
[----:B------:R-:W2:Y:S08]  /*1230*/  LDC.64 R2, c[0x0][0xb18] ;  /* 0x0002c600ff027b82 */ /* 0x000eb00000000a00 */
[----:B------:R-:W4:Y:S08]  /*1240*/  LDC R6, c[0x0][0xb20] ;  /* 0x0002c800ff067b82 */ /* 0x000f300000000800 */
[----:B------:R-:W3:Y:S01]  /*1250*/  LDC R7, c[0x0][0xb0c] ;  /* 0x0002c300ff077b82 */ /* 0x000ee20000000800 */
[----:B-1----:R-:W-:-:S05]  /*1260*/  IMAD.HI.U32 R4, R15, R4, RZ ;  /* 0x000000040f047227 */ /* 0x002fca00078e00ff */
[----:B------:R-:W-:Y:S01]  /*1270*/  SHF.R.U32.HI R4, RZ, R5, R4 ;  /* 0x00000005ff047219 */ /* 0x000fe20000011604 */
[----:B--2---:R-:W-:Y:S01]  /*1280*/  IMAD.HI.U32 R3, R14, R3, RZ ;  /* 0x000000030e037227 */ /* 0x004fe200078e00ff */
[----:B------:R-:W-:-:S04]  /*1290*/  ISETP.NE.AND P0, PT, R2, 0x1, PT ;  /* 0x000000010200780c */ /* 0x000fc80003f05270 */
[----:B----4-:R-:W-:-:S04]  /*12a0*/  SHF.R.U32.HI R3, RZ, R6, R3 ;  /* 0x00000006ff037219 */ /* 0x010fc80000011603 */
[----:B------:R-:W-:Y:S02]  /*12b0*/  SEL R3, R14, R3, !P0 ;  /* 0x000000030e037207 */ /* 0x000fe40004000000 */
[----:B---3--:R-:W-:-:S04]  /*12c0*/  ISETP.NE.AND P1, PT, R7, 0x1, PT ;  /* 0x000000010700780c */ /* 0x008fc80003f25270 */
[----:B------:R-:W-:-:S05]  /*12d0*/  SEL R4, R15, R4, !P1 ;  /* 0x000000040f047207 */ /* 0x000fca0004800000 */
[----:B------:R-:W-:Y:S02]  /*12e0*/  IMAD.IADD R5, R3, 0x1, -R4 ;  /* 0x0000000103057824 */ /* 0x000fe400078e0a04 */
[----:B------:R-:W-:Y:S02]  /*12f0*/  IMAD.IADD R3, R4, 0x1, -R3 ;  /* 0x0000000104037824 */ /* 0x000fe400078e0a03 */
[----:B------:R-:W-:Y:S02]  /*1300*/  IMAD R15, R5, R7, R15 ;  /* 0x00000007050f7224 */ /* 0x000fe400078e020f */
[----:B------:R-:W-:-:S07]  /*1310*/  IMAD R14, R3, R2, R14 ;  /* 0x00000002030e7224 */ /* 0x000fce00078e020e */
.L_x_16:
[----:B------:R-:W-:Y:S01]  /*1320*/  BAR.SYNC.DEFER_BLOCKING 0x0 ;  /* 0x0000000000007b1d */ /* 0x000fe20000010000 */
[----:B------:R-:W-:Y:S01]  /*1330*/  UISETP.NE.AND UP1, UPT, UR8, 0x2, UPT ;  /* 0x000000020800788c */ /* 0x000fe2000bf25270 */
[----:B------:R-:W-:Y:S02]  /*1340*/  ISETP.NE.OR P5, PT, R0, 0x2, !P5 ;  /* 0x000000020000780c */ /* 0x000fe40006fa5670 */
[----:B------:R-:W-:-:S06]  /*1350*/  LOP3.LUT R2, R101, 0x1f, RZ, 0xc0, !PT ;  /* 0x0000001f65027812 */ /* 0x000fcc00078ec0ff */
[----:B------:R-:W-:Y:S05]  /*1360*/  BRA.U UP1, `(.L_x_17) ;  /* 0x0000001101147547 */ /* 0x000fea000b800000 */
[----:B------:R-:W1:Y:S01]  /*1370*/  LDCU UR13, c[0x0][0x38c] ;  /* 0x00007180ff0d77ac */ /* 0x000e620008000800 */
[----:B------:R-:W2:Y:S01]  /*1380*/  LDC R8, c[0x0][0x370] ;  /* 0x0000dc00ff087b82 */ /* 0x000ea20000000800 */
[----:B------:R-:W-:Y:S01]  /*1390*/  PLOP3.LUT P1, PT, PT, PT, UP2, 0x80, 0x8 ;  /* 0x000000000008781c */ /* 0x000fe20003f2f028 */
[----:B------:R-:W-:Y:S01]  /*13a0*/  IMAD.MOV.U32 R17, RZ, RZ, 0x1 ;  /* 0x00000001ff117424 */ /* 0x000fe200078e00ff */
[----:B------:R-:W-:Y:S01]  /*13b0*/  ISETP.EQ.OR P4, PT, R2, RZ, P5 ;  /* 0x000000ff0200720c */ /* 0x000fe20002f82670 */
[----:B------:R-:W-:Y:S01]  /*13c0*/  IMAD.MOV.U32 R16, RZ, RZ, RZ ;  /* 0x000000ffff107224 */ /* 0x000fe200078e00ff */
[----:B------:R-:W-:Y:S02]  /*13d0*/  PLOP3.LUT P1, PT, P1, PT, PT, 0x8, 0x80 ;  /* 0x000000000080781c */ /* 0x000fe40000f2e170 */
[----:B------:R-:W-:Y:S01]  /*13e0*/  CS2R R12, SRZ ;  /* 0x00000000000c7805 */ /* 0x000fe2000001ff00 */
[----:B------:R-:W-:Y:S01]  /*13f0*/  IMAD.MOV.U32 R11, RZ, RZ, 0x1 ;  /* 0x00000001ff0b7424 */ /* 0x000fe200078e00ff */
[----:B------:R-:W4:Y:S01]  /*1400*/  LDC R0, c[0x0][0x374] ;  /* 0x0000dd00ff007b82 */ /* 0x000f220000000800 */
[----:B------:R-:W2:Y:S01]  /*1410*/  LDCU.64 UR22, c[0x0][0x348] ;  /* 0x00006900ff1677ac */ /* 0x000ea20008000a00 */
[----:B------:R-:W-:Y:S01]  /*1420*/  UMOV UR6, URZ ;  /* 0x000000ff00067c82 */ /* 0x000fe20008000000 */
[----:B-1----:R-:W-:-:S04]  /*1430*/  UIADD3 UR5, UPT, UPT, UR13, 0x1f, URZ ;  /* 0x0000001f0d057890 */ /* 0x002fc8000fffe0ff */
[----:B------:R-:W-:-:S04]  /*1440*/  USHF.R.S32.HI UR4, URZ, 0x1f, UR5 ;  /* 0x0000001fff047899 */ /* 0x000fc80008011405 */
[----:B------:R-:W-:-:S04]  /*1450*/  ULEA.HI UR4, UR4, UR5, URZ, 0x5 ;  /* 0x0000000504047291 */ /* 0x000fc8000f8f28ff */
[----:B------:R-:W-:Y:S02]  /*1460*/  USHF.R.S32.HI UR15, URZ, 0x5, UR4 ;  /* 0x00000005ff0f7899 */ /* 0x000fe40008011404 */
[----:B------:R-:W-:Y:S02]  /*1470*/  UIADD3 UR4, UPT, UPT, UR13, -0x1, URZ ;  /* 0xffffffff0d047890 */ /* 0x000fe4000fffe0ff */
[----:B------:R-:W-:Y:S02]  /*1480*/  UISETP.LT.U32.AND UP0, UPT, UR15, 0x2, UPT ;  /* 0x000000020f00788c */ /* 0x000fe4000bf01070 */
[----:B------:R-:W-:Y:S02]  /*1490*/  UISETP.GE.U32.AND UP1, UPT, UR4, -0x3f, UPT ;  /* 0xffffffc10400788c */ /* 0x000fe4000bf26070 */
[----:B------:R-:W-:Y:S02]  /*14a0*/  USEL UR14, UR15, 0x2, UP0 ;  /* 0x000000020f0e7887 */ /* 0x000fe40008000000 */
[----:B------:R-:W-:-:S02]  /*14b0*/  UIADD3 UR13, UPT, UPT, UR13, 0x3e, URZ ;  /* 0x0000003e0d0d7890 */ /* 0x000fc4000fffe0ff */
[----:B------:R-:W-:Y:S02]  /*14c0*/  UIADD3 UR5, UPT, UPT, UR14, -0x1, URZ ;  /* 0xffffffff0e057890 */ /* 0x000fe4000fffe0ff */
[----:B------:R-:W-:-:S03]  /*14d0*/  UIADD3 UR7, UPT, UPT, UR15, -UR14, URZ ;  /* 0x8000000e0f077290 */ /* 0x000fc6000fffe0ff */
[----:B------:R-:W-:-:S04]  /*14e0*/  @UP1 UIADD3 UR5, UPT, UPT, UR14, URZ, URZ ;  /* 0x000000ff0e051290 */ /* 0x000fc8000fffe0ff */
[----:B--2---:R-:W-:-:S12]  /*14f0*/  UIADD3 UR5, UPT, UPT, UR5, 0x1, URZ ;  /* 0x0000000105057890 */ /* 0x004fd8000fffe0ff */
.L_x_35:
[----:B------:R-:W-:Y:S01]  /*1500*/  UISETP.NE.AND UP0, UPT, UR37, URZ, UPT ;  /* 0x000000ff2500728c */ /* 0x000fe2000bf05270 */
[----:B------:R-:W1:Y:S08]  /*1510*/  S2UR UR37, SR_CgaCtaId ;  /* 0x00000000002579c3 */ /* 0x000e700000008800 */
[----:B------:R-:W-:Y:S05]  /*1520*/  BRA.U UP0, `(.L_x_18) ;  /* 0x0000000100347547 */ /* 0x000fea000b800000 */
[----:B------:R-:W2:Y:S01]  /*1530*/  S2R R2, SR_CgaCtaId ;  /* 0x0000000000027919 */ /* 0x000ea20000008800 */
[----:B------:R-:W-:-:S04]  /*1540*/  MOV R3, 0x400 ;  /* 0x0000040000037802 */ /* 0x000fc80000000f00 */
[----:B--2---:R-:W-:Y:S02]  /*1550*/  LEA R2, R2, R3, 0x18 ;  /* 0x0000000302027211 */ /* 0x004fe400078ec0ff */
[----:B------:R-:W-:-:S03]  /*1560*/  SHF.L.U32 R3, R11, 0x1f, RZ ;  /* 0x0000001f0b037819 */ /* 0x000fc600000006ff */
[----:B------:R-:W-:-:S04]  /*1570*/  IMAD R2, R12, 0x8, R2 ;  /* 0x000000080c027824 */ /* 0x000fc800078e0202 */
[----:B------:R-:W2:Y:S02]  /*1580*/  SYNCS.PHASECHK.TRANS64.TRYWAIT P0, [R2+URZ+0xe0], R3 ;  /* 0x0000e003020075a7 */ /* 0x000ea400080011ff */
[----:B--2---:R-:W-:Y:S05]  /*1590*/  @!P0 BRA `(.L_x_19) ;  /* 0x0000007400a08947 */ /* 0x004fea0003800000 */
.L_x_129:
[----:B------:R-:W-:Y:S01]  /*15a0*/  VIADD R12, R12, 0x1 ;  /* 0x000000010c0c7836 */ /* 0x000fe20000000000 */
[----:B------:R2:W-:Y:S04]  /*15b0*/  SYNCS.ARRIVE.TRANS64.A1T0 RZ, [R2+URZ+0xd0], RZ ;  /* 0x0000d0ff02ff79a7 */ /* 0x0005e800081000ff */
[----:B------:R-:W-:-:S04]  /*15c0*/  ISETP.NE.AND P0, PT, R12, 0x2, PT ;  /* 0x000000020c00780c */ /* 0x000fc80003f05270 */
[----:B------:R-:W-:Y:S02]  /*15d0*/  SEL R12, R12, RZ, P0 ;  /* 0x000000ff0c0c7207 */ /* 0x000fe40000000000 */
[----:B--2---:R-:W-:-:S04]  /*15e0*/  SEL R2, RZ, 0x1, P0 ;  /* 0x00000001ff027807 */ /* 0x004fc80000000000 */
[----:B------:R-:W-:-:S07]  /*15f0*/  LOP3.LUT R11, R11, R2, RZ, 0x3c, !PT ;  /* 0x000000020b0b7212 */ /* 0x000fce00078e3cff */
.L_x_18:
[----:B------:R-:W-:Y:S01]  /*1600*/  UMOV UR4, 0x400 ;  /* 0x0000040000047882 */ /* 0x000fe20000000000 */
[----:B------:R-:W-:Y:S01]  /*1610*/  SHF.L.U32 R2, R17, 0x1f, RZ ;  /* 0x0000001f11027819 */ /* 0x000fe200000006ff */
[----:B-1----:R-:W-:Y:S01]  /*1620*/  ULEA UR4, UR37, UR4, 0x18 ;  /* 0x0000000425047291 */ /* 0x002fe2000f8ec0ff */
[----:B------:R-:W-:Y:S01]  /*1630*/  R2UR UR35, R15 ;  /* 0x000000000f2372ca */ /* 0x000fe200000e0000 */
[----:B------:R-:W-:Y:S01]  /*1640*/  UISETP.GE.U32.AND UP0, UPT, UR13, 0x3f, UPT ;  /* 0x0000003f0d00788c */ /* 0x000fe2000bf06070 */
[----:B------:R-:W-:Y:S01]  /*1650*/  R2UR UR11, R14 ;  /* 0x000000000e0b72ca */ /* 0x000fe200000e0000 */
[----:B------:R-:W-:Y:S01]  /*1660*/  ULEA UR8, UR6, UR4, 0x3 ;  /* 0x0000000406087291 */ /* 0x000fe2000f8e18ff */
[----:B------:R-:W-:-:S08]  /*1670*/  UMOV UR24, URZ ;  /* 0x000000ff00187c82 */ /* 0x000fd00008000000 */
[----:B------:R1:W2:Y:S01]  /*1680*/  SYNCS.PHASECHK.TRANS64.TRYWAIT P0, [UR8+0x10], R2 ;  /* 0x00001002ff0075a7 */ /* 0x0002a20008001108 */
[----:B------:R-:W-:Y:S02]  /*1690*/  USHF.L.U32 UR35, UR35, 0x6, URZ ;  /* 0x0000000623237899 */ /* 0x000fe400080006ff */
[----:B------:R-:W-:Y:S01]  /*16a0*/  USHF.L.U32 UR11, UR11, 0x8, URZ ;  /* 0x000000080b0b7899 */ /* 0x000fe200080006ff */
[----:B------:R-:W-:Y:S11]  /*16b0*/  BRA.U !UP0, `(.L_x_20) ;  /* 0x0000000108a87547 */ /* 0x000ff6000b800000 */
[----:B------:R-:W-:Y:S01]  /*16c0*/  UMOV UR16, URZ ;  /* 0x000000ff00107c82 */ /* 0x000fe20008000000 */
[----:B------:R-:W-:-:S05]  /*16d0*/  UMOV UR17, UR6 ;  /* 0x0000000600117c82 */ /* 0x000fca0008000000 */
.L_x_25:
[----:B-1----:R-:W-:Y:S01]  /*16e0*/  ULEA UR33, UR17, UR4, 0x3 ;  /* 0x0000000411217291 */ /* 0x002fe2000f8e18ff */
[----:B--2---:R-:W-:Y:S01]  /*16f0*/  @!P5 MOV R3, 0x5000 ;  /* 0x000050000003d802 */ /* 0x004fe20000000f00 */
[----:B--2---:R-:W-:Y:S10]  /*1700*/  @P0 BRA `(.L_x_21) ;  /* 0x00000000000c0947 */ /* 0x004ff40003800000 */
[----:B------:R-:W-:-:S04]  /*1710*/  SHF.L.U32 R4, R17, 0x1f, RZ ;  /* 0x0000001f11047819 */ /* 0x000fc800000006ff */
[----:B------:R-:W2:Y:S02]  /*1720*/  SYNCS.PHASECHK.TRANS64.TRYWAIT P0, [UR33+0x10], R4 ;  /* 0x00001004ff0075a7 */ /* 0x000ea40008001121 */
[----:B--2---:R-:W-:Y:S05]  /*1730*/  @!P0 BRA `(.L_x_22) ;  /* 0x00000074004c8947 */ /* 0x004fea0003800000 */
.L_x_21:
[----:B------:R2:W-:Y:S01]  /*1740*/  @!P5 SYNCS.ARRIVE.TRANS64 RZ, [UR33], R3 ;  /* 0x00000003ffffd9a7 */ /* 0x0005e20008000021 */
[----:B------:R-:W-:Y:S04]  /*1750*/  BSSY.RECONVERGENT B0, `(.L_x_23) ;  /* 0x0000003000007945 */ /* 0x000fe80003800200 */
[----:B------:R-:W-:Y:S05]  /*1760*/  @P4 BRA `(.L_x_24) ;  /* 0x0000000000044947 */ /* 0x000fea0003800000 */
[----:B------:R-:W-:Y:S05]  /*1770*/  BPT.TRAP 0x1 ;  /* 0x000000040000795c */ /* 0x000fea0000300000 */
.L_x_24:
[----:B------:R-:W-:Y:S05]  /*1780*/  BSYNC.RECONVERGENT B0 ;  /* 0x0000000000007941 */ /* 0x000fea0003800200 */
.L_x_23:
[----:B------:R-:W-:Y:S02]  /*1790*/  UIADD3 UR6, UPT, UPT, UR17, 0x1, URZ ;  /* 0x0000000111067890 */ /* 0x000fe4000fffe0ff */
[----:B------:R-:W-:Y:S02]  /*17a0*/  ULEA UR32, UR17, UR4, 0xc ;  /* 0x0000000411207291 */ /* 0x000fe4000f8e60ff */
[----:B------:R-:W-:Y:S02]  /*17b0*/  UISETP.NE.AND UP0, UPT, UR6, 0x2, UPT ;  /* 0x000000020600788c */ /* 0x000fe4000bf05270 */
[----:B------:R-:W-:Y:S02]  /*17c0*/  UIADD3 UR26, UP1, UPT, UR22, 0x80, URZ ;  /* 0x00000080161a7890 */ /* 0x000fe4000ff3e0ff */
[----:B------:R-:W-:Y:S02]  /*17d0*/  USEL UR9, URZ, 0x1, UP0 ;  /* 0x00000001ff097887 */ /* 0x000fe40008000000 */
[----:B------:R-:W-:-:S02]  /*17e0*/  USEL UR6, UR6, URZ, UP0 ;  /* 0x000000ff06067287 */ /* 0x000fc40008000000 */
[----:B------:R-:W-:Y:S02]  /*17f0*/  UIADD3 UR20, UP0, UPT, UR22, 0x180, URZ ;  /* 0x0000018016147890 */ /* 0x000fe4000ff1e0ff */
[----:B------:R-:W-:Y:S01]  /*1800*/  ULEA UR8, UR6, UR4, 0x3 ;  /* 0x0000000406087291 */ /* 0x000fe2000f8e18ff */
[----:B------:R-:W-:Y:S01]  /*1810*/  LOP3.LUT R17, R17, UR9, RZ, 0x3c, !PT ;  /* 0x0000000911117c12 */ /* 0x000fe2000f8e3cff */
[----:B------:R-:W-:Y:S02]  /*1820*/  USHF.L.U32 UR34, UR16, 0x5, URZ ;  /* 0x0000000510227899 */ /* 0x000fe400080006ff */
[----:B------:R-:W-:Y:S01]  /*1830*/  UIADD3.X UR27, UPT, UPT, URZ, UR23, URZ, UP1, !UPT ;  /* 0x00000017ff1b7290 */ /* 0x000fe20008ffe4ff */
[----:B-1----:R-:W-:Y:S01]  /*1840*/  SHF.L.U32 R2, R17, 0x1f, RZ ;  /* 0x0000001f11027819 */ /* 0x002fe200000006ff */
[----:B------:R-:W-:Y:S02]  /*1850*/  UIADD3 UR32, UPT, UPT, UR32, 0x8800, URZ ;  /* 0x0000880020207890 */ /* 0x000fe4000fffe0ff */
[----:B------:R-:W-:Y:S01]  /*1860*/  UIADD3.X UR21, UPT, UPT, URZ, UR23, URZ, UP0, !UPT ;  /* 0x00000017ff157290 */ /* 0x000fe200087fe4ff */
[----:B------:R1:W1:Y:S01]  /*1870*/  SYNCS.PHASECHK.TRANS64.TRYWAIT P0, [UR8+0x10], R2 ;  /* 0x00001002ff0075a7 */ /* 0x0002620008001108 */
[----:B------:R-:W-:Y:S01]  /*1880*/  ULEA UR8, UR17, UR4, 0xe ;  /* 0x0000000411087291 */ /* 0x000fe2000f8e70ff */
[----:B------:R-:W-:Y:S01]  /*1890*/  UMOV UR18, 0x0 ;  /* 0x0000000000127882 */ /* 0x000fe20000000000 */
[----:B------:R-:W-:-:S02]  /*18a0*/  UMOV UR19, 0x10000000 ;  /* 0x1000000000137882 */ /* 0x000fc40000000000 */
[----:B------:R-:W-:Y:S01]  /*18b0*/  UIADD3 UR8, UPT, UPT, UR8, 0xa800, URZ ;  /* 0x0000a80008087890 */ /* 0x000fe2000fffe0ff */
[----:B------:R1:W-:Y:S01]  /*18c0*/  UTMALDG.3D [UR32], [UR26], desc[UR18] ;  /* 0x000012201a0075b4 */ /* 0x0003e20008011000 */
[----:B------:R-:W-:Y:S01]  /*18d0*/  UMOV UR12, UR36 ;  /* 0x00000024000c7c82 */ /* 0x000fe20008000000 */
[----:B------:R-:W-:Y:S01]  /*18e0*/  UMOV UR9, UR33 ;  /* 0x0000002100097c82 */ /* 0x000fe20008000000 */
[----:B------:R-:W-:Y:S01]  /*18f0*/  UMOV UR10, UR34 ;  /* 0x00000022000a7c82 */ /* 0x000fe20008000000 */
[----:B------:R-:W-:Y:S01]  /*1900*/  UIADD3 UR16, UPT, UPT, UR16, 0x1, URZ ;  /* 0x0000000110107890 */ /* 0x000fe2000fffe0ff */
[----:B------:R-:W-:Y:S01]  /*1910*/  UMOV UR24, UR5 ;  /* 0x0000000500187c82 */ /* 0x000fe20008000000 */
[----:B------:R-:W-:Y:S02]  /*1920*/  UMOV UR17, UR6 ;  /* 0x0000000600117c82 */ /* 0x000fe40008000000 */
[----:B------:R1:W-:Y:S01]  /*1930*/  UTMALDG.3D [UR8], [UR20], desc[UR18] ;  /* 0x00001208140075b4 */ /* 0x0003e20008011000 */
[----:B------:R-:W-:-:S09]  /*1940*/  UISETP.NE.AND UP0, UPT, UR16, UR5, UPT ;  /* 0x000000051000728c */ /* 0x000fd2000bf05270 */
[----:B------:R-:W-:Y:S05]  /*1950*/  BRA.U UP0, `(.L_x_25) ;  /* 0xfffffffd00607547 */ /* 0x000fea000b83ffff */
.L_x_20:
[----:B-1----:R-:W-:Y:S01]  /*1960*/  ULEA UR8, UR6, UR4, 0x3 ;  /* 0x0000000406087291 */ /* 0x002fe2000f8e18ff */
[----:B------:R-:W-:Y:S01]  /*1970*/  SHF.L.U32 R2, R17, 0x1f, RZ ;  /* 0x0000001f11027819 */ /* 0x000fe200000006ff */
[----:B------:R-:W-:Y:S01]  /*1980*/  @!P1 SYNCS.ARRIVE.TRANS64.A1T0 RZ, [UR4+0x68], RZ ;  /* 0x000068ffffff99a7 */ /* 0x000fe20008100004 */
[----:B------:R-:W-:-:S06]  /*1990*/  UISETP.GT.AND UP0, UPT, UR15, UR14, UPT ;  /* 0x0000000e0f00728c */ /* 0x000fcc000bf04270 */
[----:B--2---:R1:W2:Y:S03]  /*19a0*/  SYNCS.PHASECHK.TRANS64.TRYWAIT P0, [UR8+0x10], R2 ;  /* 0x00001002ff0075a7 */ /* 0x0042a60008001108 */
[----:B------:R-:W-:Y:S05]  /*19b0*/  BRA.U !UP0, `(.L_x_26) ;  /* 0x0000000108ac7547 */ /* 0x000fea000b800000 */
[----:B------:R-:W-:Y:S01]  /*19c0*/  UIADD3 UR21, UPT, UPT, UR7, UR24, URZ ;  /* 0x0000001807157290 */ /* 0x000fe2000fffe0ff */
[----:B------:R-:W-:-:S11]  /*19d0*/  UMOV UR25, UR6 ;  /* 0x0000000600197c82 */ /* 0x000fd60008000000 */
.L_x_31:
[----:B-1----:R-:W-:Y:S01]  /*19e0*/  ULEA UR17, UR25, UR4, 0x3 ;  /* 0x0000000419117291 */ /* 0x002fe2000f8e18ff */
[----:B--2---:R-:W-:Y:S01]  /*19f0*/  @!P5 MOV R3, 0x5000 ;  /* 0x000050000003d802 */ /* 0x004fe20000000f00 */
[----:B--2---:R-:W-:Y:S10]  /*1a00*/  @P0 BRA `(.L_x_27) ;  /* 0x00000000000c0947 */ /* 0x004ff40003800000 */
[----:B------:R-:W-:-:S04]  /*1a10*/  SHF.L.U32 R4, R17, 0x1f, RZ ;  /* 0x0000001f11047819 */ /* 0x000fc800000006ff */
[----:B------:R-:W2:Y:S02]  /*1a20*/  SYNCS.PHASECHK.TRANS64.TRYWAIT P0, [UR17+0x10], R4 ;  /* 0x00001004ff0075a7 */ /* 0x000ea40008001111 */
[----:B--2---:R-:W-:Y:S05]  /*1a30*/  @!P0 BRA `(.L_x_28) ;  /* 0x0000007000a48947 */ /* 0x004fea0003800000 */
.L_x_27:
[----:B------:R2:W-:Y:S01]  /*1a40*/  @!P5 SYNCS.ARRIVE.TRANS64 RZ, [UR17], R3 ;  /* 0x00000003ffffd9a7 */ /* 0x0005e20008000011 */
[----:B------:R-:W-:Y:S04]  /*1a50*/  BSSY.RECONVERGENT B0, `(.L_x_29) ;  /* 0x0000003000007945 */ /* 0x000fe80003800200 */
[----:B------:R-:W-:Y:S05]  /*1a60*/  @P4 BRA `(.L_x_30) ;  /* 0x0000000000044947 */ /* 0x000fea0003800000 */
[----:B------:R-:W-:Y:S05]  /*1a70*/  BPT.TRAP 0x1 ;  /* 0x000000040000795c */ /* 0x000fea0000300000 */
.L_x_30:
[----:B------:R-:W-:Y:S05]  /*1a80*/  BSYNC.RECONVERGENT B0 ;  /* 0x0000000000007941 */ /* 0x000fea0003800200 */
.L_x_29:
        /* <DEDUP_REMOVED lines=10> */
[----:B------:R-:W-:Y:S01]  /*1b30*/  UIADD3 UR16, UPT, UPT, UR16, 0x8800, URZ ;  /* 0x0000880010107890 */ /* 0x000fe2000fffe0ff */
[----:B-1----:R-:W-:Y:S01]  /*1b40*/  SHF.L.U32 R2, R17, 0x1f, RZ ;  /* 0x0000001f11027819 */ /* 0x002fe200000006ff */
[----:B------:R-:W-:Y:S02]  /*1b50*/  UIADD3.X UR31, UPT, UPT, URZ, UR23, URZ, UP1, !UPT ;  /* 0x00000017ff1f7290 */ /* 0x000fe40008ffe4ff */
[----:B------:R-:W-:Y:S01]  /*1b60*/  UIADD3.X UR29, UPT, UPT, URZ, UR23, URZ, UP0, !UPT ;  /* 0x00000017ff1d7290 */ /* 0x000fe200087fe4ff */
[----:B------:R1:W1:Y:S01]  /*1b70*/  SYNCS.PHASECHK.TRANS64.TRYWAIT P0, [UR8+0x10], R2 ;  /* 0x00001002ff0075a7 */ /* 0x0002620008001108 */
[----:B------:R-:W-:Y:S01]  /*1b80*/  ULEA UR8, UR25, UR4, 0xe ;  /* 0x0000000419087291 */ /* 0x000fe2000f8e70ff */
[----:B------:R-:W-:Y:S01]  /*1b90*/  UMOV UR26, 0x0 ;  /* 0x00000000001a7882 */ /* 0x000fe20000000000 */
[----:B------:R-:W-:-:S02]  /*1ba0*/  UMOV UR27, 0x10000000 ;  /* 0x10000000001b7882 */ /* 0x000fc40000000000 */
[----:B------:R-:W-:Y:S01]  /*1bb0*/  UIADD3 UR8, UPT, UPT, UR8, 0xa800, URZ ;  /* 0x0000a80008087890 */ /* 0x000fe2000fffe0ff */
[----:B------:R-:W-:Y:S01]  /*1bc0*/  UMOV UR19, UR35 ;  /* 0x0000002300137c82 */ /* 0x000fe20008000000 */
[----:B------:R-:W-:Y:S01]  /*1bd0*/  UMOV UR20, UR36 ;  /* 0x0000002400147c82 */ /* 0x000fe20008000000 */
[----:B------:R-:W-:Y:S01]  /*1be0*/  UMOV UR12, UR36 ;  /* 0x00000024000c7c82 */ /* 0x000fe20008000000 */
[----:B------:R-:W-:Y:S01]  /*1bf0*/  UMOV UR9, UR17 ;  /* 0x0000001100097c82 */ /* 0x000fe20008000000 */
[----:B------:R-:W-:Y:S01]  /*1c00*/  UMOV UR10, UR18 ;  /* 0x00000012000a7c82 */ /* 0x000fe20008000000 */
[----:B------:R1:W-:Y:S01]  /*1c10*/  UTMALDG.3D [UR16], [UR30], desc[UR26] ;  /* 0x00001a101e0075b4 */ /* 0x0003e20008011000 */
[----:B------:R-:W-:Y:S01]  /*1c20*/  UIADD3 UR24, UPT, UPT, UR24, 0x1, URZ ;  /* 0x0000000118187890 */ /* 0x000fe2000fffe0ff */
[----:B------:R-:W-:-:S03]  /*1c30*/  UMOV UR25, UR6 ;  /* 0x0000000600197c82 */ /* 0x000fc60008000000 */
[----:B------:R-:W-:Y:S01]  /*1c40*/  UISETP.NE.AND UP0, UPT, UR24, UR21, UPT ;  /* 0x000000151800728c */ /* 0x000fe2000bf05270 */
[----:B------:R1:W-:Y:S08]  /*1c50*/  UTMALDG.3D [UR8], [UR28], desc[UR26] ;  /* 0x00001a081c0075b4 */ /* 0x0003f00008011000 */
[----:B------:R-:W-:Y:S05]  /*1c60*/  BRA.U UP0, `(.L_x_31) ;  /* 0xfffffffd005c7547 */ /* 0x000fea000b83ffff */
.L_x_26:
[C---:B-1----:R-:W-:Y:S01]  /*1c70*/  LEA R2, R16.reuse, UR4, 0x3 ;  /* 0x0000000410027c11 */ /* 0x042fe2000f8e18ff */
[----:B------:R-:W-:Y:S01]  /*1c80*/  NOP ;  /* 0x0000000000007918 */ /* 0x000fe20000000000 */
[----:B--2---:R-:W-:Y:S02]  /*1c90*/  SHF.L.U32 R3, R13, 0x1f, RZ ;  /* 0x0000001f0d037819 */ /* 0x004fe400000006ff */
[----:B------:R-:W-:Y:S02]  /*1ca0*/  LEA R4, R16, UR4, 0x4 ;  /* 0x0000000410047c11 */ /* 0x000fe4000f8e20ff */
[----:B------:R-:W1:Y:S02]  /*1cb0*/  SYNCS.PHASECHK.TRANS64.TRYWAIT P0, [R2+URZ+0x70], R3 ;  /* 0x00007003020075a7 */ /* 0x000e6400080011ff */
[----:B-1----:R-:W-:Y:S05]  /*1cc0*/  @!P0 BRA `(.L_x_32) ;  /* 0x0000007000188947 */ /* 0x002fea0003800000 */
.L_x_132:
[----:B------:R-:W2:Y:S01]  /*1cd0*/  LDS.128 R4, [R4+0x100] ;  /* 0x0001000004047984 */ /* 0x000ea20000000c00 */
[----:B---3--:R-:W-:Y:S01]  /*1ce0*/  ISETP.GE.AND P0, PT, R40, 0x1, PT ;  /* 0x000000012800780c */ /* 0x008fe20003f06270 */
[----:B-1----:R-:W-:Y:S01]  /*1cf0*/  VIADD R2, R2, 0x80 ;  /* 0x0000008002027836 */ /* 0x002fe20000000000 */
[----:B------:R-:W-:Y:S01]  /*1d00*/  @!PT LDS RZ, [RZ] ;  /* 0x00000000fffff984 */ /* 0x000fe20000000800 */
[----:B------:R-:W-:Y:S01]  /*1d10*/  @!PT LDS RZ, [RZ] ;  /* 0x00000000fffff984 */ /* 0x000fe20000000800 */
[----:B------:R-:W-:Y:S01]  /*1d20*/  @!PT LDS RZ, [RZ] ;  /* 0x00000000fffff984 */ /* 0x000fe20000000800 */
[----:B------:R-:W-:Y:S01]  /*1d30*/  @!PT LDS RZ, [RZ] ;  /* 0x00000000fffff984 */ /* 0x000fe20000000800 */
[----:B------:R1:W-:Y:S06]  /*1d40*/  MEMBAR.ALL.CTA ;  /* 0x0000000000007992 */ /* 0x0003ec0000008000 */
[----:B-1----:R-:W1:Y:S01]  /*1d50*/  FENCE.VIEW.ASYNC.S ;  /* 0x00000000000073c6 */ /* 0x002e620000000000 */
[----:B------:R-:W-:-:S04]  /*1d60*/  PRMT R2, RZ, 0x654, R2 ;  /* 0x00000654ff027816 */ /* 0x000fc80000000002 */
[----:B-1----:R1:W-:Y:S01]  /*1d70*/  SYNCS.ARRIVE.TRANS64.RED.A1T0 RZ, [R2+URZ], RZ ;  /* 0x000000ff02ff79a7 */ /* 0x0023e200081004ff */
[----:B--2---:R-:W-:-:S13]  /*1d80*/  LOP3.LUT P2, RZ, R6, 0x1, RZ, 0xc0, !PT ;  /* 0x0000000106ff7812 */ /* 0x004fda000784c0ff */
[----:B------:R-:W-:Y:S01]  /*1d90*/  @P2 SHF.R.U32.HI R3, RZ, 0x10, R5 ;  /* 0x00000010ff032819 */ /* 0x000fe20000011605 */
[----:B------:R-:W-:Y:S01]  /*1da0*/  VOTEU.ANY UP0, P2 ;  /* 0x0000000000ff7886 */ /* 0x000fe20001000100 */
[----:B------:R-:W-:Y:S02]  /*1db0*/  @P2 MOV R10, R4 ;  /* 0x00000004000a2202 */ /* 0x000fe40000000f00 */
[----:B------:R-:W-:Y:S02]  /*1dc0*/  @P2 R2UR.BROADCAST UR8, R3 ;  /* 0x00000000030822ca */ /* 0x000fe400008e0000 */
[----:B------:R-:W-:-:S11]  /*1dd0*/  @P2 LOP3.LUT R9, R5, 0xffff, RZ, 0xc0, !PT ;  /* 0x0000ffff05092812 */ /* 0x000fd600078ec0ff */
[----:B------:R-:W-:Y:S01]  /*1de0*/  @UP0 UMOV UR36, UR8 ;  /* 0x0000000800240c82 */ /* 0x000fe20008000000 */
[----:B-1----:R-:W-:Y:S05]  /*1df0*/  @!P0 BRA `(.L_x_33) ;  /* 0x0000000000b88947 */ /* 0x002fea0003800000 */
[----:B------:R-:W4:Y:S01]  /*1e00*/  LDC.64 R4, c[0x0][0xb18] ;  /* 0x0002c600ff047b82 */ /* 0x000f220000000a00 */
[----:B------:R-:W-:-:S07]  /*1e10*/  ISETP.NE.AND P3, PT, R40, 0x1, PT ;  /* 0x000000012800780c */ /* 0x000fce0003f65270 */
[----:B------:R-:W1:Y:S08]  /*1e20*/  LDC.64 R6, c[0x0][0xb10] ;  /* 0x0002c400ff067b82 */ /* 0x000e700000000a00 */
[----:B------:R-:W2:Y:S08]  /*1e30*/  LDC R14, c[0x0][0xb20] ;  /* 0x0002c800ff0e7b82 */ /* 0x000eb00000000800 */
[----:B------:R-:W3:Y:S01]  /*1e40*/  LDC R15, c[0x0][0xb0c] ;  /* 0x0002c300ff0f7b82 */ /* 0x000ee20000000800 */
[----:B----4-:R-:W-:Y:S01]  /*1e50*/  IMAD.HI.U32 R19, R0, R5, RZ ;  /* 0x0000000500137227 */ /* 0x010fe200078e00ff */
[----:B------:R-:W-:-:S03]  /*1e60*/  ISETP.NE.AND P0, PT, R4, 0x1, PT ;  /* 0x000000010400780c */ /* 0x000fc60003f05270 */
[----:B------:R-:W-:-:S03]  /*1e70*/  IMAD.HI.U32 R5, R9, R5, RZ ;  /* 0x0000000509057227 */ /* 0x000fc600078e00ff */
[----:B------:R-:W4:Y:S01]  /*1e80*/  LDC.64 R2, c[0x0][0xb28] ;  /* 0x0002ca00ff027b82 */ /* 0x000f220000000a00 */
[----:B-1----:R-:W-:-:S04]  /*1e90*/  IMAD.HI.U32 R20, R8, R6, RZ ;  /* 0x0000000608147227 */ /* 0x002fc800078e00ff */
[----:B------:R-:W-:Y:S01]  /*1ea0*/  IMAD.HI.U32 R21, R10, R6, RZ ;  /* 0x000000060a157227 */ /* 0x000fe200078e00ff */
[----:B------:R-:W-:Y:S02]  /*1eb0*/  SHF.R.U32.HI R20, RZ, R7, R20 ;  /* 0x00000007ff147219 */ /* 0x000fe40000011614 */
[-C--:B--2---:R-:W-:Y:S02]  /*1ec0*/  SHF.R.U32.HI R19, RZ, R14.reuse, R19 ;  /* 0x0000000eff137219 */ /* 0x084fe40000011613 */
[----:B------:R-:W-:Y:S02]  /*1ed0*/  SHF.R.U32.HI R5, RZ, R14, R5 ;  /* 0x0000000eff057219 */ /* 0x000fe40000011605 */
[----:B------:R-:W-:Y:S02]  /*1ee0*/  SEL R19, R0, R19, !P0 ;  /* 0x0000001300137207 */ /* 0x000fe40004000000 */
[----:B------:R-:W-:Y:S02]  /*1ef0*/  SHF.R.U32.HI R21, RZ, R7, R21 ;  /* 0x00000007ff157219 */ /* 0x000fe40000011615 */
[----:B---3--:R-:W-:-:S02]  /*1f00*/  ISETP.NE.AND P1, PT, R15, 0x1, PT ;  /* 0x000000010f00780c */ /* 0x008fc40003f25270 */
[----:B------:R-:W-:Y:S02]  /*1f10*/  SEL R5, R9, R5, !P0 ;  /* 0x0000000509057207 */ /* 0x000fe40004000000 */
[----:B------:R-:W-:Y:S02]  /*1f20*/  SEL R20, R8, R20, !P1 ;  /* 0x0000001408147207 */ /* 0x000fe40004800000 */
[----:B------:R-:W-:Y:S01]  /*1f30*/  SEL R21, R10, R21, !P1 ;  /* 0x000000150a157207 */ /* 0x000fe20004800000 */
[----:B----4-:R-:W-:-:S04]  /*1f40*/  IMAD.HI.U32 R18, R19, R2, RZ ;  /* 0x0000000213127227 */ /* 0x010fc800078e00ff */
        /* <DEDUP_REMOVED lines=10> */
[----:B------:R-:W-:-:S04]  /*1ff0*/  @!P0 IMAD.HI.U32 R7, R21, R2, RZ ;  /* 0x0000000215078227 */ /* 0x000fc800078e00ff */
[----:B------:R-:W-:Y:S01]  /*2000*/  IMAD.MOV R2, RZ, RZ, -R6 ;  /* 0x000000ffff027224 */ /* 0x000fe200078e0a06 */
[----:B------:R-:W-:Y:S02]  /*2010*/  @!P0 SHF.R.U32.HI R3, RZ, R3, R7 ;  /* 0x00000003ff038219 */ /* 0x000fe40000011607 */
[----:B------:R-:W-:Y:S01]  /*2020*/  IADD3 R7, PT, PT, -R5, RZ, RZ ;  /* 0x000000ff05077210 */ /* 0x000fe20007ffe1ff */
[----:B------:R-:W-:Y:S01]  /*2030*/  IMAD R2, R40, R2, R5 ;  /* 0x0000000228027224 */ /* 0x000fe200078e0205 */
        /* <DEDUP_REMOVED lines=10> */
.L_x_33:
[----:B------:R-:W1:Y:S02]  /*20e0*/  LDCU UR8, c[0x0][0xb30] ;  /* 0x00016600ff0877ac */ /* 0x000e640008000800 */
[----:B-1----:R-:W-:-:S09]  /*20f0*/  UISETP.NE.AND UP0, UPT, UR8, 0x1, UPT ;  /* 0x000000010800788c */ /* 0x002fd2000bf05270 */
[----:B------:R-:W-:Y:S05]  /*2100*/  BRA.U UP0, `(.L_x_34) ;  /* 0x0000000100407547 */ /* 0x000fea000b800000 */
[----:B------:R-:W1:Y:S08]  /*2110*/  LDC.64 R4, c[0x0][0xb10] ;  /* 0x0002c400ff047b82 */ /* 0x000e700000000a00 */
[----:B------:R-:W2:Y:S08]  /*2120*/  LDC.64 R2, c[0x0][0xb18] ;  /* 0x0002c600ff027b82 */ /* 0x000eb00000000a00 */
[----:B------:R-:W3:Y:S08]  /*2130*/  LDC R6, c[0x0][0xb20] ;  /* 0x0002c800ff067b82 */ /* 0x000ef00000000800 */
[----:B------:R-:W4:Y:S01]  /*2140*/  LDC R7, c[0x0][0xb0c] ;  /* 0x0002c300ff077b82 */ /* 0x000f220000000800 */
[----:B-1----:R-:W-:-:S05]  /*2150*/  IMAD.HI.U32 R4, R10, R4, RZ ;  /* 0x000000040a047227 */ /* 0x002fca00078e00ff */
[----:B------:R-:W-:Y:S01]  /*2160*/  SHF.R.U32.HI R4, RZ, R5, R4 ;  /* 0x00000005ff047219 */ /* 0x000fe20000011604 */
[----:B--2---:R-:W-:Y:S01]  /*2170*/  IMAD.HI.U32 R3, R9, R3, RZ ;  /* 0x0000000309037227 */ /* 0x004fe200078e00ff */
[----:B------:R-:W-:-:S04]  /*2180*/  ISETP.NE.AND P0, PT, R2, 0x1, PT ;  /* 0x000000010200780c */ /* 0x000fc80003f05270 */
[----:B---3--:R-:W-:-:S04]  /*2190*/  SHF.R.U32.HI R3, RZ, R6, R3 ;  /* 0x00000006ff037219 */ /* 0x008fc80000011603 */
[----:B------:R-:W-:Y:S02]  /*21a0*/  SEL R3, R9, R3, !P0 ;  /* 0x0000000309037207 */ /* 0x000fe40004000000 */
[----:B----4-:R-:W-:-:S04]  /*21b0*/  ISETP.NE.AND P1, PT, R7, 0x1, PT ;  /* 0x000000010700780c */ /* 0x010fc80003f25270 */
[----:B------:R-:W-:-:S05]  /*21c0*/  SEL R4, R10, R4, !P1 ;  /* 0x000000040a047207 */ /* 0x000fca0004800000 */
[----:B------:R-:W-:Y:S02]  /*21d0*/  IMAD.IADD R5, R3, 0x1, -R4 ;  /* 0x0000000103057824 */ /* 0x000fe400078e0a04 */
[----:B------:R-:W-:Y:S02]  /*21e0*/  IMAD.IADD R3, R4, 0x1, -R3 ;  /* 0x0000000104037824 */ /* 0x000fe400078e0a03 */
[----:B------:R-:W-:Y:S02]  /*21f0*/  IMAD R10, R5, R7, R10 ;  /* 0x00000007050a7224 */ /* 0x000fe400078e020a */
[----:B------:R-:W-:-:S07]  /*2200*/  IMAD R9, R3, R2, R9 ;  /* 0x0000000203097224 */ /* 0x000fce00078e0209 */
.L_x_34:
[----:B------:R-:W-:Y:S01]  /*2210*/  VIADD R16, R16, 0x1 ;  /* 0x0000000110107836 */ /* 0x000fe20000000000 */
[----:B------:R-:W-:Y:S01]  /*2220*/  PLOP3.LUT P1, PT, PT, PT, PT, 0x80, 0x8 ;  /* 0x000000000008781c */ /* 0x000fe20003f2f070 */
[----:B------:R-:W-:Y:S02]  /*2230*/  IMAD.IADD R15, R10, 0x1, R87 ;  /* 0x000000010a0f7824 */ /* 0x000fe400078e0257 */
[----:B------:R-:W-:Y:S01]  /*2240*/  IMAD.IADD R14, R9, 0x1, R86 ;  /* 0x00000001090e7824 */ /* 0x000fe200078e0256 */
[----:B------:R-:W-:-:S04]  /*2250*/  ISETP.NE.AND P0, PT, R16, 0x2, PT ;  /* 0x000000021000780c */ /* 0x000fc80003f05270 */
[----:B------:R-:W-:Y:S02]  /*2260*/  SEL R2, RZ, 0x1, P0 ;  /* 0x00000001ff027807 */ /* 0x000fe40000000000 */
[----:B------:R-:W-:Y:S02]  /*2270*/  SEL R16, R16, RZ, P0 ;  /* 0x000000ff10107207 */ /* 0x000fe40000000000 */
[----:B------:R-:W-:Y:S01]  /*2280*/  LOP3.LUT R13, R13, R2, RZ, 0x3c, !PT ;  /* 0x000000020d0d7212 */ /* 0x000fe200078e3cff */
[----:B------:R-:W-:Y:S06]  /*2290*/  @P2 BRA `(.L_x_35) ;  /* 0xfffffff000982947 */ /* 0x000fec000383ffff */
[----:B------:R-:W-:Y:S01]  /*22a0*/  UIADD3 UR5, UPT, UPT, UR4, 0x10, URZ ;  /* 0x0000001004057890 */ /* 0x000fe2000fffe0ff */
[----:B------:R-:W-:-:S03]  /*22b0*/  SHF.L.U32 R2, R17, 0x1f, RZ ;  /* 0x0000001f11027819 */ /* 0x000fc600000006ff */
[----:B------:R-:W-:-:S09]  /*22c0*/  ULEA UR4, UR6, UR5, 0x3 ;  /* 0x0000000506047291 */ /* 0x000fd2000f8e18ff */
[----:B------:R-:W1:Y:S02]  /*22d0*/  SYNCS.PHASECHK.TRANS64.TRYWAIT P0, [UR4], R2 ;  /* 0x00000002ff0075a7 */ /* 0x000e640008001104 */
[----:B-1----:R-:W-:Y:S05]  /*22e0*/  @!P0 BRA `(.L_x_36) ;  /* 0x0000006800a48947 */ /* 0x002fea0003800000 */
.L_x_134:
[----:B------:R-:W-:-:S04]  /*22f0*/  UIADD3 UR6, UPT, UPT, UR6, 0x1, URZ ;  /* 0x0000000106067890 */ /* 0x000fc8000fffe0ff */
[----:B------:R-:W-:-:S04]  /*2300*/  UISETP.NE.AND UP0, UPT, UR6, 0x2, UPT ;  /* 0x000000020600788c */ /* 0x000fc8000bf05270 */
[----:B------:R-:W-:Y:S02]  /*2310*/  USEL UR4, URZ, 0x1, UP0 ;  /* 0x00000001ff047887 */ /* 0x000fe40008000000 */
[----:B------:R-:W-:-:S04]  /*2320*/  USEL UR6, UR6, URZ, UP0 ;  /* 0x000000ff06067287 */ /* 0x000fc80008000000 */
[----:B------:R-:W-:Y:S01]  /*2330*/  ULEA UR6, UR6, UR5, 0x3 ;  /* 0x0000000506067291 */ /* 0x000fe2000f8e18ff */
[----:B-1----:R-:W-:-:S04]  /*2340*/  LOP3.LUT R2, R17, UR4, RZ, 0x3c, !PT ;  /* 0x0000000411027c12 */ /* 0x002fc8000f8e3cff */
[----:B------:R-:W-:Y:S01]  /*2350*/  SHF.L.U32 R2, R2, 0x1f, RZ ;  /* 0x0000001f02027819 */ /* 0x000fe200000006ff */
[----:B----4-:R-:W-:-:S07]  /*2360*/  IMAD.U32 R0, RZ, RZ, UR6 ;  /* 0x00000006ff007e24 */ /* 0x010fce000f8e00ff */
.L_x_37:
[----:B-1----:R1:W2:Y:S02]  /*2370*/  SYNCS.PHASECHK.TRANS64.TRYWAIT P0, [R0+URZ], R2 ;  /* 0x00000002000075a7 */ /* 0x0022a400080011ff */
[----:B--2---:R-:W-:Y:S05]  /*2380*/  @!P0 NANOSLEEP.SYNCS 0x989680 ;  /* 0x009896800000895d */ /* 0x004fea0003900000 */
[----:B------:R-:W2:Y:S02]  /*2390*/  @!P0 SYNCS.PHASECHK.TRANS64 P0, [R0+URZ], R2 ;  /* 0x00000002000085a7 */ /* 0x000ea400080010ff */
[----:B--2---:R-:W-:Y:S05]  /*23a0*/  @P0 EXIT ;  /* 0x000000000000094d */ /* 0x004fea0003800000 */
[----:B------:R-:W-:Y:S05]  /*23b0*/  BRA `(.L_x_37) ;  /* 0xfffffffc00ec7947 */ /* 0x000fea000383ffff */
.L_x_17:
[----:B------:R-:W-:-:S04]  /*23c0*/  UISETP.NE.AND UP1, UPT, UR37, URZ, UPT ;  /* 0x000000ff2500728c */ /* 0x000fc8000bf25270 */
[----:B------:R-:W-:-:S09]  /*23d0*/  UISETP.NE.OR UP1, UPT, UR8, 0x1, UP1 ;  /* 0x000000010800788c */ /* 0x000fd20008f25670 */
[----:B------:R-:W-:Y:S05]  /*23e0*/  BRA.U UP1, `(.L_x_38) ;  /* 0x0000000501487547 */ /* 0x000fea000b800000 */
[----:B------:R-:W-:Y:S01]  /*23f0*/  ISETP.NE.AND P2, PT, R2, RZ, PT ;  /* 0x000000ff0200720c */ /* 0x000fe20003f45270 */
[----:B------:R-:W-:Y:S01]  /*2400*/  IMAD.MOV.U32 R12, RZ, RZ, 0x1 ;  /* 0x00000001ff0c7424 */ /* 0x000fe200078e00ff */
[----:B------:R-:W-:Y:S02]  /*2410*/  CS2R R10, SRZ ;  /* 0x00000000000a7805 */ /* 0x000fe4000001ff00 */
[----:B------:R-:W-:Y:S01]  /*2420*/  CS2R R8, SRZ ;  /* 0x0000000000087805 */ /* 0x000fe2000001ff00 */
[----:B------:R-:W-:Y:S01]  /*2430*/  UMOV UR4, 0x400 ;  /* 0x0000040000047882 */ /* 0x000fe20000000000 */
[----:B------:R-:W-:Y:S01]  /*2440*/  UMOV UR6, URZ ;  /* 0x000000ff00067c82 */ /* 0x000fe20008000000 */
[----:B------:R-:W-:-:S12]  /*2450*/  ULEA UR37, UR37, UR4, 0x18 ;  /* 0x0000000425257291 */ /* 0x000fd8000f8ec0ff */
.L_x_42:
[----:B------:R-:W-:Y:S02]  /*2460*/  LEA R0, R8, UR37, 0x3 ;  /* 0x0000002508007c11 */ /* 0x000fe4000f8e18ff */
[----:B------:R-:W-:-:S03]  /*2470*/  SHF.L.U32 R4, R9, 0x1f, RZ ;  /* 0x0000001f09047819 */ /* 0x000fc600000006ff */
[----:B------:R-:W-:Y:S01]  /*2480*/  VIADD R5, R0, 0xe0 ;  /* 0x000000e000057836 */ /* 0x000fe20000000000 */
[----:B------:R-:W1:Y:S02]  /*2490*/  SYNCS.PHASECHK.TRANS64.TRYWAIT P0, [R0+URZ+0xd0], R4 ;  /* 0x0000d004000075a7 */ /* 0x000e6400080011ff */
[----:B-1----:R-:W-:Y:S05]  /*24a0*/  @!P0 BRA `(.L_x_39) ;  /* 0x00000068004c8947 */ /* 0x002fea0003800000 */
.L_x_135:
[----:B------:R-:W-:Y:S01]  /*24b0*/  ULEA UR5, UR6, UR37, 0x3 ;  /* 0x0000002506057291 */ /* 0x000fe2000f8e18ff */
[----:B-1----:R-:W-:Y:S01]  /*24c0*/  PRMT R0, RZ, 0x654, R5 ;  /* 0x00000654ff007816 */ /* 0x002fe20000000005 */
[----:B------:R-:W-:Y:S01]  /*24d0*/  @!P2 IMAD.MOV.U32 R4, RZ, RZ, 0x10 ;  /* 0x00000010ff04a424 */ /* 0x000fe200078e00ff */
[----:B------:R-:W-:Y:S01]  /*24e0*/  SHF.L.U32 R5, R12, 0x1f, RZ ;  /* 0x0000001f0c057819 */ /* 0x000fe200000006ff */
[----:B------:R-:W-:Y:S01]  /*24f0*/  UIADD3 UR4, UPT, UPT, UR5, 0x70, URZ ;  /* 0x0000007005047890 */ /* 0x000fe2000fffe0ff */
[----:B------:R1:W-:Y:S05]  /*2500*/  SYNCS.ARRIVE.TRANS64.RED.A1T0 RZ, [R0+URZ], RZ ;  /* 0x000000ff00ff79a7 */ /* 0x0003ea00081004ff */
[----:B------:R-:W-:Y:S01]  /*2510*/  IMAD.U32 R6, RZ, RZ, UR4 ;  /* 0x00000004ff067e24 */ /* 0x000fe2000f8e00ff */
[----:B------:R-:W2:Y:S04]  /*2520*/  SYNCS.PHASECHK.TRANS64.TRYWAIT P0, [UR5+0x80], R5 ;  /* 0x00008005ff0075a7 */ /* 0x000ea80008001105 */
[----:B------:R-:W-:Y:S01]  /*2530*/  PRMT R6, R2, 0x654, R6 ;  /* 0x0000065402067816 */ /* 0x000fe20000000006 */
[----:B-12---:R-:W-:Y:S06]  /*2540*/  @!P0 BRA `(.L_x_40) ;  /* 0x0000006800388947 */ /* 0x006fec0003800000 */
.L_x_137:
[----:B------:R-:W-:Y:S01]  /*2550*/  ULEA UR4, UR6, UR37, 0x4 ;  /* 0x0000002506047291 */ /* 0x000fe2000f8e20ff */
[----:B------:R-:W-:Y:S01]  /*2560*/  SEL R3, R6, R3, !P2 ;  /* 0x0000000306037207 */ /* 0x000fe20005000000 */
[----:B------:R-:W-:Y:S01]  /*2570*/  UIADD3 UR5, UPT, UPT, UR5, 0x70, URZ ;  /* 0x0000007005057890 */ /* 0x000fe2000fffe0ff */
[----:B-1----:R-:W-:Y:S01]  /*2580*/  LEA R0, R11, UR37, 0x3 ;  /* 0x000000250b007c11 */ /* 0x002fe2000f8e18ff */
[----:B------:R-:W-:Y:S01]  /*2590*/  UIADD3 UR4, UPT, UPT, UR4, 0x100, URZ ;  /* 0x0000010004047890 */ /* 0x000fe2000fffe0ff */
[----:B------:R1:W-:Y:S01]  /*25a0*/  @!P2 SYNCS.ARRIVE.TRANS64.RED RZ, [R3+URZ], R4 ;  /* 0x0000000403ffa9a7 */ /* 0x0003e200080004ff */
[----:B------:R-:W-:Y:S01]  /*25b0*/  UIADD3 UR6, UPT, UPT, UR6, 0x1, URZ ;  /* 0x0000000106067890 */ /* 0x000fe2000fffe0ff */
[----:B------:R-:W-:-:S03]  /*25c0*/  VIADD R8, R8, 0x1 ;  /* 0x0000000108087836 */ /* 0x000fc60000000000 */
[----:B------:R-:W-:Y:S02]  /*25d0*/  UISETP.NE.AND UP0, UPT, UR6, 0x2, UPT ;  /* 0x000000020600788c */ /* 0x000fe4000bf05270 */
[----:B------:R-:W-:Y:S01]  /*25e0*/  ISETP.NE.AND P0, PT, R8, 0x2, PT ;  /* 0x000000020800780c */ /* 0x000fe20003f05270 */
[----:B------:R-:W-:Y:S06]  /*25f0*/  UGETNEXTWORKID.BROADCAST [UR4], [UR5] ;  /* 0x00000000040073ca */ /* 0x000fec0008000100 */
[----:B------:R-:W-:Y:S02]  /*2600*/  USEL UR4, URZ, 0x1, UP0 ;  /* 0x00000001ff047887 */ /* 0x000fe40008000000 */
[----:B------:R-:W-:-:S04]  /*2610*/  USEL UR6, UR6, URZ, UP0 ;  /* 0x000000ff06067287 */ /* 0x000fc80008000000 */
[----:B------:R-:W-:Y:S02]  /*2620*/  LOP3.LUT R12, R12, UR4, RZ, 0x3c, !PT ;  /* 0x000000040c0c7c12 */ /* 0x000fe4000f8e3cff */
[----:B-1----:R-:W-:-:S04]  /*2630*/  SHF.L.U32 R4, R10, 0x1f, RZ ;  /* 0x0000001f0a047819 */ /* 0x002fc800000006ff */
[----:B------:R-:W1:Y:S02]  /*2640*/  SYNCS.PHASECHK.TRANS64.TRYWAIT P1, [R0+URZ+0x70], R4 ;  /* 0x00007004000075a7 */ /* 0x000e6400080211ff */
[----:B-1----:R-:W-:Y:S05]  /*2650*/  @!P1 BRA `(.L_x_41) ;  /* 0x00000068000c9947 */ /* 0x002fea0003800000 */
.L_x_138:
[C---:B-1----:R-:W-:Y:S01]  /*2660*/  LEA R4, R11.reuse, UR37, 0x4 ;  /* 0x000000250b047c11 */ /* 0x042fe2000f8e20ff */
[----:B------:R-:W-:Y:S01]  /*2670*/  VIADD R0, R0, 0x80 ;  /* 0x0000008000007836 */ /* 0x000fe20000000000 */
[----:B------:R-:W-:Y:S01]  /*2680*/  SEL R8, R8, RZ, P0 ;  /* 0x000000ff08087207 */ /* 0x000fe20000000000 */
[----:B------:R-:W-:-:S03]  /*2690*/  VIADD R11, R11, 0x1 ;  /* 0x000000010b0b7836 */ /* 0x000fc60000000000 */
[----:B------:R-:W1:Y:S01]  /*26a0*/  LDS.128 R4, [R4+0x100] ;  /* 0x0001000004047984 */ /* 0x000e620000000c00 */
[----:B------:R-:W-:Y:S02]  /*26b0*/  PRMT R0, RZ, 0x654, R0 ;  /* 0x00000654ff007816 */ /* 0x000fe40000000000 */
[C---:B------:R-:W-:Y:S01]  /*26c0*/  ISETP.NE.AND P1, PT, R11.reuse, 0x2, PT ;  /* 0x000000020b00780c */ /* 0x040fe20003f25270 */
[----:B------:R-:W-:Y:S01]  /*26d0*/  @!PT LDS RZ, [RZ] ;  /* 0x00000000fffff984 */ /* 0x000fe20000000800 */
[----:B------:R-:W-:Y:S01]  /*26e0*/  @!PT LDS RZ, [RZ] ;  /* 0x00000000fffff984 */ /* 0x000fe20000000800 */
[----:B------:R-:W-:Y:S01]  /*26f0*/  @!PT LDS RZ, [RZ] ;  /* 0x00000000fffff984 */ /* 0x000fe20000000800 */
[----:B------:R-:W-:Y:S01]  /*2700*/  @!PT LDS RZ, [RZ] ;  /* 0x00000000fffff984 */ /* 0x000fe20000000800 */
[----:B------:R2:W-:Y:S06]  /*2710*/  MEMBAR.ALL.CTA ;  /* 0x0000000000007992 */ /* 0x0005ec0000008000 */
[----:B--2---:R-:W2:Y:S01]  /*2720*/  FENCE.VIEW.ASYNC.S ;  /* 0x00000000000073c6 */ /* 0x004ea20000000000 */
[----:B------:R-:W-:Y:S01]  /*2730*/  SEL R11, R11, RZ, P1 ;  /* 0x000000ff0b0b7207 */ /* 0x000fe20000800000 */
[----:B--2---:R2:W-:Y:S01]  /*2740*/  SYNCS.ARRIVE.TRANS64.RED.A1T0 RZ, [R0+URZ], RZ ;  /* 0x000000ff00ff79a7 */ /* 0x0045e200081004ff */
[----:B-1----:R-:W-:-:S02]  /*2750*/  LOP3.LUT P3, RZ, R6, 0x1, RZ, 0xc0, !PT ;  /* 0x0000000106ff7812 */ /* 0x002fc4000786c0ff */
[----:B------:R-:W-:-:S04]  /*2760*/  SEL R4, RZ, 0x1, P1 ;  /* 0x00000001ff047807 */ /* 0x000fc80000800000 */
[----:B------:R-:W-:Y:S02]  /*2770*/  LOP3.LUT R10, R10, R4, RZ, 0x3c, !PT ;  /* 0x000000040a0a7212 */ /* 0x000fe400078e3cff */
[----:B--2---:R-:W-:-:S04]  /*2780*/  SEL R0, RZ, 0x1, P0 ;  /* 0x00000001ff007807 */ /* 0x004fc80000000000 */
[----:B------:R-:W-:Y:S01]  /*2790*/  LOP3.LUT R9, R9, R0, RZ, 0x3c, !PT ;  /* 0x0000000009097212 */ /* 0x000fe200078e3cff */
[----:B------:R-:W-:Y:S06]  /*27a0*/  @P3 BRA `(.L_x_42) ;  /* 0xfffffffc002c3947 */ /* 0x000fec000383ffff */
[----:B------:R-:W-:Y:S01]  /*27b0*/  ULEA UR5, UR6, UR37, 0x3 ;  /* 0x0000002506057291 */ /* 0x000fe2000f8e18ff */
[----:B------:R-:W-:-:S08]  /*27c0*/  SHF.L.U32 R2, R12, 0x1f, RZ ;  /* 0x0000001f0c027819 */ /* 0x000fd000000006ff */
[----:B------:R-:W1:Y:S02]  /*27d0*/  SYNCS.PHASECHK.TRANS64 P0, [UR5+0x80], R2 ;  /* 0x00008002ff0075a7 */ /* 0x000e640008001005 */
[----:B-1----:R-:W-:Y:S05]  /*27e0*/  @P0 BRA `(.L_x_43) ;  /* 0x0000000000080947 */ /* 0x002fea0003800000 */
[----:B------:R-:W1:Y:S02]  /*27f0*/  SYNCS.PHASECHK.TRANS64.TRYWAIT P0, [UR5+0x80], R2 ;  /* 0x00008002ff0075a7 */ /* 0x000e640008001105 */
[----:B-1----:R-:W-:Y:S05]  /*2800*/  @!P0 BRA `(.L_x_44) ;  /* 0x0000006400b48947 */ /* 0x002fea0003800000 */
.L_x_43:
[----:B------:R-:W-:-:S04]  /*2810*/  UIADD3 UR4, UPT, UPT, UR6, 0x1, URZ ;  /* 0x0000000106047890 */ /* 0x000fc8000fffe0ff */
[----:B------:R-:W-:-:S04]  /*2820*/  UISETP.NE.AND UP0, UPT, UR4, 0x2, UPT ;  /* 0x000000020400788c */ /* 0x000fc8000bf05270 */
[----:B------:R-:W-:Y:S02]  /*2830*/  USEL UR7, URZ, 0x1, UP0 ;  /* 0x00000001ff077887 */ /* 0x000fe40008000000 */
[----:B------:R-:W-:-:S04]  /*2840*/  USEL UR4, UR4, URZ, UP0 ;  /* 0x000000ff04047287 */ /* 0x000fc80008000000 */
[----:B------:R-:W-:Y:S01]  /*2850*/  ULEA UR4, UR4, UR37, 0x3 ;  /* 0x0000002504047291 */ /* 0x000fe2000f8e18ff */
[----:B-1----:R-:W-:-:S04]  /*2860*/  LOP3.LUT R2, R12, UR7, RZ, 0x3c, !PT ;  /* 0x000000070c027c12 */ /* 0x002fc8000f8e3cff */
[----:B------:R-:W-:-:S04]  /*2870*/  SHF.L.U32 R0, R2, 0x1f, RZ ;  /* 0x0000001f02007819 */ /* 0x000fc800000006ff */
[----:B------:R-:W1:Y:S02]  /*2880*/  SYNCS.PHASECHK.TRANS64 P0, [UR4+0x80], R0 ;  /* 0x00008000ff0075a7 */ /* 0x000e640008001004 */
[----:B-1----:R-:W-:Y:S05]  /*2890*/  @P0 EXIT ;  /* 0x000000000000094d */ /* 0x002fea0003800000 */
[----:B------:R-:W-:Y:S02]  /*28a0*/  SHF.L.U32 R2, R2, 0x1f, RZ ;  /* 0x0000001f02027819 */ /* 0x000fe400000006ff */
[----:B------:R-:W-:-:S07]  /*28b0*/  MOV R0, UR4 ;  /* 0x0000000400007c02 */ /* 0x000fce0008000f00 */
.L_x_45:
[----:B-1----:R1:W2:Y:S02]  /*28c0*/  SYNCS.PHASECHK.TRANS64.TRYWAIT P0, [R0+URZ+0x80], R2 ;  /* 0x00008002000075a7 */ /* 0x0022a400080011ff */
[----:B--2---:R-:W-:Y:S05]  /*28d0*/  @!P0 NANOSLEEP.SYNCS 0x989680 ;  /* 0x009896800000895d */ /* 0x004fea0003900000 */
[----:B------:R-:W2:Y:S02]  /*28e0*/  @!P0 SYNCS.PHASECHK.TRANS64 P0, [R0+URZ+0x80], R2 ;  /* 0x00008002000085a7 */ /* 0x000ea400080010ff */
[----:B--2---:R-:W-:Y:S05]  /*28f0*/  @P0 EXIT ;  /* 0x000000000000094d */ /* 0x004fea0003800000 */
[----:B------:R-:W-:Y:S05]  /*2900*/  BRA `(.L_x_45) ;  /* 0xfffffffc00ec7947 */ /* 0x000fea000383ffff */
.L_x_38:
[----:B------:R-:W-:-:S09]  /*2910*/  UISETP.NE.AND UP1, UPT, UR8, URZ, UPT ;  /* 0x000000ff0800728c */ /* 0x000fd2000bf25270 */
[----:B------:R-:W-:Y:S05]  /*2920*/  BRA.U UP1, `(.L_x_46) ;  /* 0x0000000d01947547 */ /* 0x000fea000b800000 */
[----:B------:R-:W-:Y:S01]  /*2930*/  UMOV UR4, 0x40 ;  /* 0x0000004000047882 */ /* 0x000fe20000000000 */
[----:B------:R-:W-:Y:S01]  /*2940*/  NOP ;  /* 0x0000000000007918 */ /* 0x000fe20000000000 */
[----:B------:R-:W-:Y:S01]  /*2950*/  ULEA UR4, UR37, UR4, 0x18 ;  /* 0x0000000425047291 */ /* 0x000fe2000f8ec0ff */
[----:B------:R-:W-:Y:S02]  /*2960*/  UMOV UR5, 0x400 ;  /* 0x0000040000057882 */ /* 0x000fe40000000000 */
[----:B------:R-:W-:-:S06]  /*2970*/  ULEA UR37, UR37, UR5, 0x18 ;  /* 0x0000000525257291 */ /* 0x000fcc000f8ec0ff */
[----:B------:R-:W1:Y:S02]  /*2980*/  LDS.U8 R0, [UR4+0x1c] ;  /* 0x00001c04ff007984 */ /* 0x000e640008000000 */
[----:B-1----:R-:W-:-:S13]  /*2990*/  ISETP.NE.AND P0, PT, R0, RZ, PT ;  /* 0x000000ff0000720c */ /* 0x002fda0003f05270 */
[----:B------:R-:W-:Y:S05]  /*29a0*/  @P0 BRA `(.L_x_47) ;  /* 0x0000000000580947 */ /* 0x000fea0003800000 */
[----:B------:R-:W-:-:S13]  /*29b0*/  ELECT P0, URZ, PT ;  /* 0x0000000000ff782f */ /* 0x000fda0003800000 */
[----:B------:R-:W-:Y:S05]  /*29c0*/  @!P0 BRA `(.L_x_48) ;  /* 0x0000000000608947 */ /* 0x000fea0003800000 */
[----:B------:R-:W-:Y:S01]  /*29d0*/  UMOV UR5, 0x10 ;  /* 0x0000001000057882 */ /* 0x000fe20000000000 */
[----:B------:R-:W-:Y:S01]  /*29e0*/  HFMA2 R0, -RZ, RZ, 0, 5.9604644775390625e-08 ;  /* 0x00000001ff007431 */ /* 0x000fe200000001ff */
[----:B------:R-:W-:-:S03]  /*29f0*/  MOV R2, 0xffff ;  /* 0x0000ffff00027802 */ /* 0x000fc60000000f00 */
[----:B------:R-:W-:Y:S04]  /*2a00*/  DEPBAR.LE SB1, 0x36 ;  /* 0x00009d800000791a */ /* 0x000fe80000000000 */
[----:B------:R-:W1:Y:S02]  /*2a10*/  UTCATOMSWS.FIND_AND_SET.ALIGN UP0, UR5, UR5 ;  /* 0x00000005000575e3 */ /* 0x000e640008000800 */
[----:B-1----:R-:W-:Y:S01]  /*2a20*/  MOV R3, UR5 ;  /* 0x0000000500037c02 */ /* 0x002fe20008000f00 */
[----:B------:R-:W-:Y:S06]  /*2a30*/  BRA.U UP0, `(.L_x_49) ;  /* 0x0000000100187547 */ /* 0x000fec000b800000 */
.L_x_50:
[----:B------:R-:W-:Y:S05]  /*2a40*/  NANOSLEEP 0x64 ;  /* 0x000000640000795d */ /* 0x000fea0003800000 */
[----:B------:R-:W-:-:S05]  /*2a50*/  UMOV UR5, 0x10 ;  /* 0x0000001000057882 */ /* 0x000fca0000000000 */
[----:B------:R-:W-:Y:S04]  /*2a60*/  DEPBAR.LE SB1, 0x36 ;  /* 0x00009d800000791a */ /* 0x000fe80000000000 */
[----:B------:R-:W1:Y:S02]  /*2a70*/  UTCATOMSWS.FIND_AND_SET.ALIGN UP0, UR5, UR5 ;  /* 0x00000005000575e3 */ /* 0x000e640008000800 */
[----:B-1----:R-:W-:Y:S01]  /*2a80*/  MOV R3, UR5 ;  /* 0x0000000500037c02 */ /* 0x002fe20008000f00 */
[----:B------:R-:W-:Y:S05]  /*2a90*/  BRA.U !UP0, `(.L_x_50) ;  /* 0xfffffffd08e87547 */ /* 0x000fea000b83ffff */
.L_x_49:
[-C--:B------:R-:W-:Y:S02]  /*2aa0*/  SHF.L.U32 R2, R2, R3.reuse, RZ ;  /* 0x0000000302027219 */ /* 0x080fe400000006ff */
[----:B------:R-:W-:Y:S01]  /*2ab0*/  SHF.L.U32 R0, R0, R3, RZ ;  /* 0x0000000300007219 */ /* 0x000fe200000006ff */
[----:B------:R-:W-:Y:S02]  /*2ac0*/  IMAD.SHL.U32 R3, R3, 0x20, RZ ;  /* 0x0000002003037824 */ /* 0x000fe400078e00ff */
[----:B------:R1:W-:Y:S04]  /*2ad0*/  ATOMS.OR RZ, [UR4+0x14], R2 ;  /* 0x00001402ffff798c */ /* 0x0003e8000b000004 */
[----:B------:R1:W-:Y:S04]  /*2ae0*/  ATOMS.OR RZ, [UR4+0x18], R0 ;  /* 0x00001800ffff798c */ /* 0x0003e8000b000004 */
[----:B------:R1:W-:Y:S01]  /*2af0*/  STS [UR37+0x120], R3 ;  /* 0x00012003ff007988 */ /* 0x0003e20008000825 */
[----:B------:R-:W-:Y:S05]  /*2b00*/  BRA `(.L_x_48) ;  /* 0x0000000000107947 */ /* 0x000fea0003800000 */
.L_x_47:
[----:B------:R-:W-:Y:S02]  /*2b10*/  MOV R0, 0xffffffff ;  /* 0xffffffff00007802 */ /* 0x000fe40000000f00 */
[----:B------:R-:W-:-:S03]  /*2b20*/  MOV R2, 0x2b50 ;  /* 0x00002b5000027802 */ /* 0x000fc60000000f00 */
[----:B------:R1:W-:Y:S04]  /*2b30*/  STS [UR37+0x120], R0 ;  /* 0x00012000ff007988 */ /* 0x0003e80008000825 */
[----:B-1-3-5:R-:W-:Y:S05]  /*2b40*/  CALL.REL.NOINC `($__internal_1_$__cuda_sm10x_tcgen05_guardrail_trap_phase_invalid_during_alloc) ;  /* 0x0000006800fc7944 */ /* 0x02afea0003c00000 */
.L_x_48:
[----:B------:R-:W-:Y:S05]  /*2b50*/  WARPSYNC.ALL ;  /* 0x0000000000007948 */ /* 0x000fea0003800000 */
[----:B------:R-:W2:Y:S01]  /*2b60*/  S2UR UR6, SR_CgaCtaId ;  /* 0x00000000000679c3 */ /* 0x000ea20000008800 */
[----:B------:R-:W-:Y:S01]  /*2b70*/  UMOV UR4, 0x400 ;  /* 0x0000040000047882 */ /* 0x000fe20000000000 */
[----:B------:R-:W-:-:S06]  /*2b80*/  NOP ;  /* 0x0000000000007918 */ /* 0x000fcc0000000000 */
[----:B------:R-:W-:Y:S06]  /*2b90*/  BAR.ARV 0x6, 0xa0 ;  /* 0x0182800000007b1d */ /* 0x000fec0000002000 */
[----:B------:R-:W4:Y:S01]  /*2ba0*/  LDCU UR7, c[0x0][0x38c] ;  /* 0x00007180ff0777ac */ /* 0x000f220008000800 */
[----:B------:R-:W-:Y:S01]  /*2bb0*/  IMAD.MOV.U32 R11, RZ, RZ, 0x1 ;  /* 0x00000001ff0b7424 */ /* 0x000fe200078e00ff */
[----:B------:R-:W-:Y:S01]  /*2bc0*/  CS2R R8, SRZ ;  /* 0x0000000000087805 */ /* 0x000fe2000001ff00 */
[----:B------:R-:W-:Y:S01]  /*2bd0*/  IMAD.MOV.U32 R10, RZ, RZ, RZ ;  /* 0x000000ffff0a7224 */ /* 0x000fe200078e00ff */
[----:B------:R-:W-:Y:S01]  /*2be0*/  UMOV UR18, URZ ;  /* 0x000000ff00127c82 */ /* 0x000fe20008000000 */
[----:B------:R-:W-:Y:S01]  /*2bf0*/  UMOV UR17, URZ ;  /* 0x000000ff00117c82 */ /* 0x000fe20008000000 */
[----:B------:R-:W-:Y:S01]  /*2c00*/  UMOV UR22, 0x0 ;  /* 0x0000000000167882 */ /* 0x000fe20000000000 */
[----:B------:R-:W-:Y:S01]  /*2c10*/  UMOV UR23, 0x4400490 ;  /* 0x0440049000177882 */ /* 0x000fe20000000000 */
[----:B------:R-:W-:Y:S01]  /*2c20*/  UMOV UR20, 0x0 ;  /* 0x0000000000147882 */ /* 0x000fe20000000000 */
[----:B------:R-:W-:Y:S01]  /*2c30*/  UMOV UR21, 0x4400490 ;  /* 0x0440049000157882 */ /* 0x000fe20000000000 */
[----:B--2---:R-:W-:Y:S01]  /*2c40*/  ULEA UR6, UR6, UR4, 0x18 ;  /* 0x0000000406067291 */ /* 0x004fe2000f8ec0ff */
[----:B------:R-:W2:Y:S03]  /*2c50*/  LDCU UR4, c[0x0][0x38c] ;  /* 0x00007180ff0477ac */ /* 0x000ea60008000800 */
[----:B------:R-:W-:-:S02]  /*2c60*/  UIADD3 UR11, UPT, UPT, UR6, 0x8800, URZ ;  /* 0x00008800060b7890 */ /* 0x000fc4000fffe0ff */
[----:B----4-:R-:W-:-:S03]  /*2c70*/  UIADD3 UR7, UPT, UPT, UR7, 0x1f, URZ ;  /* 0x0000001f07077890 */ /* 0x010fc6000fffe0ff */
[----:B-1----:R-:W1:Y:S01]  /*2c80*/  LDS R0, [UR6+0x120] ;  /* 0x00012006ff007984 */ /* 0x002e620008000800 */
[----:B------:R-:W-:Y:S02]  /*2c90*/  UIADD3 UR12, UPT, UPT, UR6, 0xa800, URZ ;  /* 0x0000a800060c7890 */ /* 0x000fe4000fffe0ff */
[----:B------:R-:W-:Y:S02]  /*2ca0*/  USHF.R.S32.HI UR5, URZ, 0x1f, UR7 ;  /* 0x0000001fff057899 */ /* 0x000fe40008011407 */
[----:B------:R-:W-:Y:S02]  /*2cb0*/  USHF.R.U32.HI UR11, URZ, 0x4, UR11 ;  /* 0x00000004ff0b7899 */ /* 0x000fe4000801160b */
[----:B------:R-:W-:Y:S02]  /*2cc0*/  ULEA.HI UR5, UR5, UR7, URZ, 0x5 ;  /* 0x0000000705057291 */ /* 0x000fe4000f8f28ff */
[----:B------:R-:W-:Y:S02]  /*2cd0*/  USHF.R.U32.HI UR12, URZ, 0x4, UR12 ;  /* 0x00000004ff0c7899 */ /* 0x000fe4000801160c */
[----:B------:R-:W-:-:S02]  /*2ce0*/  USHF.R.S32.HI UR5, URZ, 0x5, UR5 ;  /* 0x00000005ff057899 */ /* 0x000fc40008011405 */
[----:B------:R-:W-:Y:S02]  /*2cf0*/  ULOP3.LUT UR11, UR11, 0x3fff, URZ, 0xc0, !UPT ;  /* 0x00003fff0b0b7892 */ /* 0x000fe4000f8ec0ff */
[----:B------:R-:W-:Y:S02]  /*2d00*/  UISETP.LT.AND UP0, UPT, UR5, 0x1, UPT ;  /* 0x000000010500788c */ /* 0x000fe4000bf01270 */
[----:B------:R-:W-:Y:S02]  /*2d10*/  ULOP3.LUT UR12, UR12, 0x3fff, URZ, 0xc0, !UPT ;  /* 0x00003fff0c0c7892 */ /* 0x000fe4000f8ec0ff */
[----:B------:R-:W-:Y:S02]  /*2d20*/  USEL UR10, UR5, 0x1, !UP0 ;  /* 0x00000001050a7887 */ /* 0x000fe4000c000000 */
[----:B------:R-:W-:Y:S02]  /*2d30*/  ULOP3.LUT UR11, UR11, 0x10000, URZ, 0xfc, !UPT ;  /* 0x000100000b0b7892 */ /* 0x000fe4000f8efcff */
[----:B------:R-:W-:-:S02]  /*2d40*/  ULOP3.LUT UR12, UR12, 0x10000, URZ, 0xfc, !UPT ;  /* 0x000100000c0c7892 */ /* 0x000fc4000f8efcff */
[----:B------:R-:W-:Y:S02]  /*2d50*/  UIADD3 UR10, UPT, UPT, -UR10, URZ, URZ ;  /* 0x000000ff0a0a7290 */ /* 0x000fe4000fffe1ff */
[----:B--2---:R-:W-:Y:S01]  /*2d60*/  UISETP.GE.AND UP3, UPT, UR4, 0x1, UPT ;  /* 0x000000010400788c */ /* 0x004fe2000bf66270 */
[----:B-1----:R-:W-:-:S15]  /*2d70*/  R2UR UR19, R0 ;  /* 0x00000000001372ca */ /* 0x002fde00000e0000 */
.L_x_57:
[----:B------:R-:W-:Y:S02]  /*2d80*/  LEA R0, R10, UR6, 0x3 ;  /* 0x000000060a007c11 */ /* 0x000fe4000f8e18ff */
[----:B------:R-:W-:Y:S02]  /*2d90*/  SHF.L.U32 R2, R9, 0x1f, RZ ;  /* 0x0000001f09027819 */ /* 0x000fe400000006ff */
[----:B------:R-:W-:Y:S01]  /*2da0*/  PLOP3.LUT P0, PT, PT, PT, UP3, 0x80, 0x8 ;  /* 0x000000000008781c */ /* 0x000fe20003f0f038 */
[----:B------:R-:W-:Y:S01]  /*2db0*/  VIADD R3, R0, 0x80 ;  /* 0x0000008000037836 */ /* 0x000fe20000000000 */
[----:B-1----:R-:W1:Y:S02]  /*2dc0*/  SYNCS.PHASECHK.TRANS64.TRYWAIT P1, [R0+URZ+0x70], R2 ;  /* 0x00007002000075a7 */ /* 0x002e6400080211ff */
[----:B-1--4-:R-:W-:Y:S09]  /*2dd0*/  @!P1 BRA `(.L_x_51) ;  /* 0x0000006000589947 */ /* 0x012ff20003800000 */
.L_x_140:
[----:B------:R-:W-:Y:S01]  /*2de0*/  LEA R4, R10, UR6, 0x4 ;  /* 0x000000060a047c11 */ /* 0x000fe2000f8e20ff */
[----:B------:R-:W-:Y:S01]  /*2df0*/  @UP3 ULEA UR4, UR17, UR6, 0x3 ;  /* 0x0000000611043291 */ /* 0x000fe2000f8e18ff */
[----:B------:R-:W-:Y:S01]  /*2e00*/  PLOP3.LUT P2, PT, PT, PT, PT, 0x80, 0x8 ;  /* 0x000000000008781c */ /* 0x000fe20003f4f070 */
[----:B------:R-:W-:Y:S01]  /*2e10*/  ULEA UR8, UR18, UR6, 0x3 ;  /* 0x0000000612087291 */ /* 0x000fe2000f8e18ff */
[----:B------:R-:W-:Y:S02]  /*2e20*/  PRMT R3, RZ, 0x654, R3 ;  /* 0x00000654ff037816 */ /* 0x000fe40000000003 */
[----:B------:R-:W2:Y:S01]  /*2e30*/  LDS.128 R4, [R4+0x100] ;  /* 0x0001000004047984 */ /* 0x000ea20000000c00 */
[----:B-1----:R-:W-:Y:S02]  /*2e40*/  @P0 SHF.L.U32 R2, R8, 0x1f, RZ ;  /* 0x0000001f08020819 */ /* 0x002fe400000006ff */
[----:B------:R-:W-:Y:S01]  /*2e50*/  SHF.L.U32 R0, R11, 0x1f, RZ ;  /* 0x0000001f0b007819 */ /* 0x000fe200000006ff */
[----:B------:R-:W-:Y:S01]  /*2e60*/  @!PT LDS RZ, [RZ] ;  /* 0x00000000fffff984 */ /* 0x000fe20000000800 */
[----:B------:R-:W-:Y:S01]  /*2e70*/  @!PT LDS RZ, [RZ] ;  /* 0x00000000fffff984 */ /* 0x000fe20000000800 */
[----:B------:R-:W-:Y:S01]  /*2e80*/  @!PT LDS RZ, [RZ] ;  /* 0x00000000fffff984 */ /* 0x000fe20000000800 */
[----:B------:R-:W-:Y:S01]  /*2e90*/  @!PT LDS RZ, [RZ] ;  /* 0x00000000fffff984 */ /* 0x000fe20000000800 */
[----:B------:R1:W-:Y:S06]  /*2ea0*/  MEMBAR.ALL.CTA ;  /* 0x0000000000007992 */ /* 0x0003ec0000008000 */
[----:B-1----:R-:W1:Y:S02]  /*2eb0*/  FENCE.VIEW.ASYNC.S ;  /* 0x00000000000073c6 */ /* 0x002e640000000000 */
[----:B-1----:R1:W-:Y:S01]  /*2ec0*/  SYNCS.ARRIVE.TRANS64.RED.A1T0 RZ, [R3+URZ], RZ ;  /* 0x000000ff03ff79a7 */ /* 0x0023e200081004ff */
[----:B------:R1:W4:Y:S01]  /*2ed0*/  @P0 SYNCS.PHASECHK.TRANS64.TRYWAIT P2, [UR4], R2 ;  /* 0x00000002ff0005a7 */ /* 0x0003220008041104 */
[----:B------:R-:W-:Y:S01]  /*2ee0*/  ULEA.HI UR4, UR18, UR18, URZ, 0x1 ;  /* 0x0000001212047291 */ /* 0x000fe2000f8f08ff */
[----:B--2---:R-:W-:-:S03]  /*2ef0*/  LOP3.LUT P1, RZ, R6, 0x1, RZ, 0xc0, !PT ;  /* 0x0000000106ff7812 */ /* 0x004fc6000782c0ff */
[----:B------:R-:W-:Y:S02]  /*2f00*/  USHF.L.U32 UR9, UR4, 0x7, URZ ;  /* 0x0000000704097899 */ /* 0x000fe400080006ff */
[----:B------:R-:W-:Y:S02]  /*2f10*/  ULOP3.LUT UR4, UR4, 0xffe, URZ, 0xc0, !UPT ;  /* 0x00000ffe04047892 */ /* 0x000fe4000f8ec0ff */
[----:B------:R-:W-:Y:S02]  /*2f20*/  ULOP3.LUT UR9, UR9, 0xffffff00, URZ, 0xc0, !UPT ;  /* 0xffffff0009097892 */ /* 0x000fe4000f8ec0ff */
[----:B------:R-:W-:Y:S02]  /*2f30*/  UIADD3 UR4, UPT, UPT, -UR4, UR18, URZ ;  /* 0x0000001204047290 */ /* 0x000fe4000fffe1ff */
[----:B------:R-:W-:Y:S01]  /*2f40*/  UIADD3 UR9, UPT, UPT, UR19, UR9, URZ ;  /* 0x0000000913097290 */ /* 0x000fe2000fffe0ff */
[----:B------:R-:W2:Y:S03]  /*2f50*/  SYNCS.PHASECHK.TRANS64.TRYWAIT P0, [UR8+0xb0], R0 ;  /* 0x0000b000ff0075a7 */ /* 0x000ea60008001108 */
[----:B------:R-:W-:Y:S01]  /*2f60*/  ULEA UR9, UR4, UR9, 0x14 ;  /* 0x0000000904097291 */ /* 0x000fe2000f8ea0ff */
[----:B-12-4-:R-:W-:Y:S11]  /*2f70*/  @!P0 BRA `(.L_x_52) ;  /* 0x0000006000048947 */ /* 0x016ff60003800000 */
.L_x_142:
[----:B------:R-:W-:Y:S01]  /*2f80*/  IADD3 R10, PT, PT, R10, 0x1, RZ ;  /* 0x000000010a0a7810 */ /* 0x000fe20007ffe0ff */
[----:B------:R-:W-:Y:S06]  /*2f90*/  BRA.U !UP3, `(.L_x_53) ;  /* 0x000000010b987547 */ /* 0x000fec000b800000 */
[----:B------:R-:W-:Y:S01]  /*2fa0*/  UPLOP3.LUT UP4, UPT, UPT, UPT, UPT, 0x40, 0x4 ;  /* 0x000000000004789c */ /* 0x000fe20003f8e870 */
[----:B------:R-:W-:Y:S01]  /*2fb0*/  UMOV UR16, UR10 ;  /* 0x0000000a00107c82 */ /* 0x000fe20008000000 */
[----:B------:R-:W-:Y:S01]  /*2fc0*/  UMOV UR15, UR5 ;  /* 0x00000005000f7c82 */ /* 0x000fe20008000000 */
[----:B------:R-:W-:-:S08]  /*2fd0*/  UMOV UR14, UR17 ;  /* 0x00000011000e7c82 */ /* 0x000fd00008000000 */
.L_x_56:
[----:B------:R-:W-:Y:S02]  /*2fe0*/  UIADD3 UR16, UPT, UPT, UR16, 0x1, URZ ;  /* 0x0000000110107890 */ /* 0x000fe4000fffe0ff */
[----:B--2---:R-:W-:Y:S02]  /*2ff0*/  ULEA UR7, UR14, UR6, 0x3 ;  /* 0x000000060e077291 */ /* 0x004fe4000f8e18ff */
[----:B------:R-:W-:Y:S01]  /*3000*/  UISETP.NE.AND UP0, UPT, UR16, URZ, UPT ;  /* 0x000000ff1000728c */ /* 0x000fe2000bf05270 */
[----:B----4-:R-:W-:Y:S10]  /*3010*/  @P2 BRA `(.L_x_54) ;  /* 0x00000000000c2947 */ /* 0x010ff40003800000 */
[----:B-1----:R-:W-:Y:S04]  /*3020*/  SHF.L.U32 R2, R8, 0x1f, RZ ;  /* 0x0000001f08027819 */ /* 0x002fe800000006ff */
[----:B------:R-:W1:Y:S02]  /*3030*/  SYNCS.PHASECHK.TRANS64.TRYWAIT P0, [UR7], R2 ;  /* 0x00000002ff0075a7 */ /* 0x000e640008001107 */
[----:B-1----:R-:W-:Y:S05]  /*3040*/  @!P0 BRA `(.L_x_55) ;  /* 0x0000005c00e88947 */ /* 0x002fea0003800000 */
.L_x_54:
[----:B------:R-:W-:Y:S01]  /*3050*/  UISETP.NE.AND UP1, UPT, UR15, 0x1, UPT ;  /* 0x000000010f00788c */ /* 0x000fe2000bf25270 */
[----:B------:R-:W-:Y:S01]  /*3060*/  PLOP3.LUT P2, PT, PT, PT, PT, 0x80, 0x8 ;  /* 0x000000000008781c */ /* 0x000fe20003f4f070 */
[----:B------:R-:W-:Y:S02]  /*3070*/  UIADD3 UR17, UPT, UPT, UR14, 0x1, URZ ;  /* 0x000000010e117890 */ /* 0x000fe4000fffe0ff */
[----:B------:R-:W-:Y:S02]  /*3080*/  ULEA UR24, UR14, UR12, 0xa ;  /* 0x0000000c0e187291 */ /* 0x000fe4000f8e50ff */
[----:B------:R-:W-:Y:S01]  /*3090*/  UISETP.NE.AND UP2, UPT, UR17, 0x2, UPT ;  /* 0x000000021100788c */ /* 0x000fe2000bf45270 */
[----:B------:R-:W-:Y:S01]  /*30a0*/  PLOP3.LUT P0, PT, PT, PT, UP1, 0x80, 0x8 ;  /* 0x000000000008781c */ /* 0x000fe20003f0f018 */
[----:B------:R-:W-:Y:S02]  /*30b0*/  ULEA UR26, UR14, UR11, 0x8 ;  /* 0x0000000b0e1a7291 */ /* 0x000fe4000f8e40ff */
[----:B------:R-:W-:Y:S02]  /*30c0*/  USEL UR13, URZ, 0x1, UP2 ;  /* 0x00000001ff0d7887 */ /* 0x000fe40009000000 */
[----:B------:R-:W-:Y:S02]  /*30d0*/  USEL UR17, UR17, URZ, UP2 ;  /* 0x000000ff11117287 */ /* 0x000fe40009000000 */
[----:B------:R-:W-:Y:S02]  /*30e0*/  UIADD3 UR30, UPT, UPT, UR24, 0x2, URZ ;  /* 0x00000002181e7890 */ /* 0x000fe4000fffe0ff */
[----:B------:R-:W-:Y:S01]  /*30f0*/  @UP1 ULEA UR4, UR17, UR6, 0x3 ;  /* 0x0000000611041291 */ /* 0x000fe2000f8e18ff */
[----:B------:R-:W-:Y:S01]  /*3100*/  LOP3.LUT R8, R8, UR13, RZ, 0x3c, !PT ;  /* 0x0000000d08087c12 */ /* 0x000fe2000f8e3cff */
[----:B------:R-:W-:Y:S02]  /*3110*/  UIADD3 UR28, UPT, UPT, UR26, 0x2, URZ ;  /* 0x000000021a1c7890 */ /* 0x000fe4000fffe0ff */
[----:B------:R-:W-:Y:S01]  /*3120*/  UIADD3 UR7, UPT, UPT, UR7, 0x10, URZ ;  /* 0x0000001007077890 */ /* 0x000fe2000fffe0ff */
[----:B-1----:R-:W-:Y:S01]  /*3130*/  @P0 SHF.L.U32 R0, R8, 0x1f, RZ ;  /* 0x0000001f08000819 */ /* 0x002fe200000006ff */
[----:B------:R-:W-:Y:S01]  /*3140*/  UMOV UR25, 0x80004020 ;  /* 0x8000402000197882 */ /* 0x000fe20000000000 */
[----:B------:R-:W-:Y:S01]  /*3150*/  UMOV UR27, 0x80004020 ;  /* 0x80004020001b7882 */ /* 0x000fe20000000000 */
[----:B------:R-:W-:Y:S01]  /*3160*/  UMOV UR31, 0x80004020 ;  /* 0x80004020001f7882 */ /* 0x000fe20000000000 */
[----:B------:R2:W4:Y:S01]  /*3170*/  @P0 SYNCS.PHASECHK.TRANS64.TRYWAIT P2, [UR4], R0 ;  /* 0x00000000ff0005a7 */ /* 0x0005220008041104 */
[----:B------:R-:W-:Y:S01]  /*3180*/  UIADD3 UR15, UPT, UPT, UR15, -0x1, URZ ;  /* 0xffffffff0f0f7890 */ /* 0x000fe2000fffe0ff */
[----:B------:R2:W-:Y:S01]  /*3190*/  UTCHMMA gdesc[UR26], gdesc[UR24], tmem[UR9], tmem[UR22], idesc[UR23], UP4 ;  /* 0x00ff16181a0075ea */ /* 0x0005e2000a000009 */
[----:B------:R-:W-:Y:S01]  /*31a0*/  UPLOP3.LUT UP4, UPT, UPT, UPT, UPT, 0x80, 0x8 ;  /* 0x000000000008789c */ /* 0x000fe20003f8f070 */
[----:B------:R-:W-:Y:S01]  /*31b0*/  UMOV UR29, 0x80004020 ;  /* 0x80004020001d7882 */ /* 0x000fe20000000000 */
[----:B------:R-:W-:Y:S01]  /*31c0*/  UMOV UR14, UR17 ;  /* 0x00000011000e7c82 */ /* 0x000fe20008000000 */
[----:B------:R2:W-:Y:S01]  /*31d0*/  UTCHMMA gdesc[UR28], gdesc[UR30], tmem[UR9], tmem[UR20], idesc[UR21], UPT ;  /* 0x00ff141e1c0075ea */ /* 0x0005e2000b800009 */
[----:B------:R2:W-:Y:S01]  /*31e0*/  UTCBAR [UR7], URZ ;  /* 0x000000ff070073e9 */ /* 0x0005e200080000ff */
[----:B------:R-:W-:Y:S06]  /*31f0*/  BRA.U UP0, `(.L_x_56) ;  /* 0xfffffffd00787547 */ /* 0x000fec000b83ffff */
.L_x_53:
[----:B------:R-:W-:Y:S01]  /*3200*/  UIADD3 UR18, UPT, UPT, UR18, 0x1, URZ ;  /* 0x0000000112127890 */ /* 0x000fe2000fffe0ff */
[C---:B------:R-:W-:Y:S01]  /*3210*/  ISETP.NE.AND P0, PT, R10.reuse, 0x2, PT ;  /* 0x000000020a00780c */ /* 0x040fe20003f05270 */
[----:B------:R-:W-:Y:S02]  /*3220*/  UIADD3 UR8, UPT, UPT, UR8, 0x90, URZ ;  /* 0x0000009008087890 */ /* 0x000fe4000fffe0ff */
[----:B------:R-:W-:Y:S01]  /*3230*/  UISETP.NE.AND UP0, UPT, UR18, 0x4, UPT ;  /* 0x000000041200788c */ /* 0x000fe2000bf05270 */
[----:B-12---:R-:W-:Y:S02]  /*3240*/  SEL R0, RZ, 0x1, P0 ;  /* 0x00000001ff007807 */ /* 0x006fe40000000000 */
[----:B------:R-:W-:Y:S01]  /*3250*/  SEL R10, R10, RZ, P0 ;  /* 0x000000ff0a0a7207 */ /* 0x000fe20000000000 */
[----:B------:R-:W-:Y:S01]  /*3260*/  USEL UR4, URZ, 0x1, UP0 ;  /* 0x00000001ff047887 */ /* 0x000fe20008000000 */
[----:B------:R-:W-:Y:S01]  /*3270*/  LOP3.LUT R9, R9, R0, RZ, 0x3c, !PT ;  /* 0x0000000009097212 */ /* 0x000fe200078e3cff */
[----:B------:R-:W-:Y:S01]  /*3280*/  USEL UR18, UR18, URZ, UP0 ;  /* 0x000000ff12127287 */ /* 0x000fe20008000000 */
[----:B------:R1:W-:Y:S03]  /*3290*/  UTCBAR [UR8], URZ ;  /* 0x000000ff080073e9 */ /* 0x0003e600080000ff */
[----:B------:R-:W-:Y:S01]  /*32a0*/  LOP3.LUT R11, R11, UR4, RZ, 0x3c, !PT ;  /* 0x000000040b0b7c12 */ /* 0x000fe2000f8e3cff */
[----:B------:R-:W-:Y:S07]  /*32b0*/  @P1 BRA `(.L_x_57) ;  /* 0xfffffff800b01947 */ /* 0x000fee000383ffff */
[----:B------:R-:W2:Y:S01]  /*32c0*/  S2UR UR4, SR_CgaCtaId ;  /* 0x00000000000479c3 */ /* 0x000ea20000008800 */
[----:B------:R-:W-:Y:S01]  /*32d0*/  ELECT P0, URZ, PT ;  /* 0x0000000000ff782f */ /* 0x000fe20003800000 */
[----:B------:R-:W-:Y:S01]  /*32e0*/  IMAD.MOV.U32 R0, RZ, RZ, 0x1 ;  /* 0x00000001ff007424 */ /* 0x000fe200078e00ff */
[----:B------:R-:W-:Y:S01]  /*32f0*/  UIADD3 UR6, UPT, UPT, UR6, 0xb0, URZ ;  /* 0x000000b006067890 */ /* 0x000fe2000fffe0ff */
[----:B------:R-:W-:Y:S01]  /*3300*/  SHF.L.U32 R2, R11, 0x1f, RZ ;  /* 0x0000001f0b027819 */ /* 0x000fe200000006ff */
[----:B------:R-:W-:-:S03]  /*3310*/  UMOV UR5, 0x40 ;  /* 0x0000004000057882 */ /* 0x000fc60000000000 */
[----:B------:R-:W-:Y:S01]  /*3320*/  UVIRTCOUNT.DEALLOC.SMPOOL 0x80 ;  /* 0x000000800000784c */ /* 0x000fe20000000000 */
[----:B--2---:R-:W-:Y:S02]  /*3330*/  ULEA UR4, UR4, UR5, 0x18 ;  /* 0x0000000504047291 */ /* 0x004fe4000f8ec0ff */
[----:B------:R-:W-:-:S07]  /*3340*/  ULEA UR5, UR18, UR6, 0x3 ;  /* 0x0000000612057291 */ /* 0x000fce000f8e18ff */
[----:B------:R2:W-:Y:S02]  /*3350*/  @P0 STS.U8 [UR4+0x1c], R0 ;  /* 0x00001c00ff000988 */ /* 0x0005e40008000004 */
[----:B------:R-:W3:Y:S02]  /*3360*/  SYNCS.PHASECHK.TRANS64.TRYWAIT P0, [UR5], R2 ;  /* 0x00000002ff0075a7 */ /* 0x000ee40008001105 */
[----:B--23--:R-:W-:Y:S05]  /*3370*/  @!P0 BRA `(.L_x_58) ;  /* 0x0000005c00348947 */ /* 0x00cfea0003800000 */
.L_x_145:
[----:B------:R-:W-:-:S04]  /*3380*/  UIADD3 UR7, UPT, UPT, UR18, 0x1, URZ ;  /* 0x0000000112077890 */ /* 0x000fc8000fffe0ff */
[----:B------:R-:W-:-:S04]  /*3390*/  UISETP.NE.AND UP0, UPT, UR7, 0x4, UPT ;  /* 0x000000040700788c */ /* 0x000fc8000bf05270 */
[----:B-1----:R-:W-:Y:S02]  /*33a0*/  USEL UR8, URZ, 0x1, UP0 ;  /* 0x00000001ff087887 */ /* 0x002fe40008000000 */
[----:B------:R-:W-:-:S04]  /*33b0*/  USEL UR7, UR7, URZ, UP0 ;  /* 0x000000ff07077287 */ /* 0x000fc80008000000 */
[----:B------:R-:W-:Y:S01]  /*33c0*/  ULEA UR5, UR7, UR6, 0x3 ;  /* 0x0000000607057291 */ /* 0x000fe2000f8e18ff */
[----:B--2---:R-:W-:-:S04]  /*33d0*/  LOP3.LUT R2, R11, UR8, RZ, 0x3c, !PT ;  /* 0x000000080b027c12 */ /* 0x004fc8000f8e3cff */
[----:B------:R-:W-:-:S04]  /*33e0*/  SHF.L.U32 R3, R2, 0x1f, RZ ;  /* 0x0000001f02037819 */ /* 0x000fc800000006ff */
[----:B------:R-:W1:Y:S02]  /*33f0*/  SYNCS.PHASECHK.TRANS64.TRYWAIT P0, [UR5], R3 ;  /* 0x00000003ff0075a7 */ /* 0x000e640008001105 */
[----:B-1----:R-:W-:Y:S05]  /*3400*/  @!P0 BRA `(.L_x_59) ;  /* 0x0000005c00288947 */ /* 0x002fea0003800000 */
.L_x_147:
[----:B------:R-:W-:-:S04]  /*3410*/  UIADD3 UR7, UPT, UPT, UR7, 0x1, URZ ;  /* 0x0000000107077890 */ /* 0x000fc8000fffe0ff */
[----:B------:R-:W-:-:S04]  /*3420*/  UISETP.NE.AND UP0, UPT, UR7, 0x4, UPT ;  /* 0x000000040700788c */ /* 0x000fc8000bf05270 */
[----:B------:R-:W-:Y:S02]  /*3430*/  USEL UR8, URZ, 0x1, UP0 ;  /* 0x00000001ff087887 */ /* 0x000fe40008000000 */
[----:B------:R-:W-:-:S04]  /*3440*/  USEL UR7, UR7, URZ, UP0 ;  /* 0x000000ff07077287 */ /* 0x000fc80008000000 */
[----:B------:R-:W-:Y:S01]  /*3450*/  ULEA UR5, UR7, UR6, 0x3 ;  /* 0x0000000607057291 */ /* 0x000fe2000f8e18ff */
[----:B------:R-:W-:-:S04]  /*3460*/  LOP3.LUT R2, R2, UR8, RZ, 0x3c, !PT ;  /* 0x0000000802027c12 */ /* 0x000fc8000f8e3cff */
[----:B-1----:R-:W-:-:S04]  /*3470*/  SHF.L.U32 R3, R2, 0x1f, RZ ;  /* 0x0000001f02037819 */ /* 0x002fc800000006ff */
[----:B------:R-:W1:Y:S02]  /*3480*/  SYNCS.PHASECHK.TRANS64.TRYWAIT P0, [UR5], R3 ;  /* 0x00000003ff0075a7 */ /* 0x000e640008001105 */
[----:B-1----:R-:W-:Y:S05]  /*3490*/  @!P0 BRA `(.L_x_60) ;  /* 0x0000005c001c8947 */ /* 0x002fea0003800000 */
.L_x_149:
[----:B------:R-:W-:-:S04]  /*34a0*/  UIADD3 UR7, UPT, UPT, UR7, 0x1, URZ ;  /* 0x0000000107077890 */ /* 0x000fc8000fffe0ff */
[----:B------:R-:W-:-:S04]  /*34b0*/  UISETP.NE.AND UP0, UPT, UR7, 0x4, UPT ;  /* 0x000000040700788c */ /* 0x000fc8000bf05270 */
[----:B------:R-:W-:Y:S02]  /*34c0*/  USEL UR5, URZ, 0x1, UP0 ;  /* 0x00000001ff057887 */ /* 0x000fe40008000000 */
[----:B------:R-:W-:-:S04]  /*34d0*/  USEL UR7, UR7, URZ, UP0 ;  /* 0x000000ff07077287 */ /* 0x000fc80008000000 */
[----:B------:R-:W-:Y:S01]  /*34e0*/  ULEA UR7, UR7, UR6, 0x3 ;  /* 0x0000000607077291 */ /* 0x000fe2000f8e18ff */
[----:B------:R-:W-:-:S04]  /*34f0*/  LOP3.LUT R2, R2, UR5, RZ, 0x3c, !PT ;  /* 0x0000000502027c12 */ /* 0x000fc8000f8e3cff */
[----:B------:R-:W-:-:S04]  /*3500*/  SHF.L.U32 R2, R2, 0x1f, RZ ;  /* 0x0000001f02027819 */ /* 0x000fc800000006ff */
[----:B------:R-:W2:Y:S02]  /*3510*/  SYNCS.PHASECHK.TRANS64.TRYWAIT P0, [UR7], R2 ;  /* 0x00000002ff0075a7 */ /* 0x000ea40008001107 */
[----:B--2---:R-:W-:Y:S05]  /*3520*/  @!P0 BRA `(.L_x_61) ;  /* 0x0000005c00108947 */ /* 0x004fea0003800000 */
.L_x_151:
[----:B------:R-:W-:Y:S01]  /*3530*/  NOP ;  /* 0x0000000000007918 */ /* 0x000fe20000000000 */
[----:B-1----:R-:W1:Y:S01]  /*3540*/  LDS R0, [UR4+0x14] ;  /* 0x00001404ff007984 */ /* 0x002e620008000800 */
[----:B------:R-:W-:Y:S01]  /*3550*/  ULOP3.LUT UR6, UR19, 0xffff, URZ, 0xc0, !UPT ;  /* 0x0000ffff13067892 */ /* 0x000fe2000f8ec0ff */
[----:B------:R-:W-:Y:S01]  /*3560*/  UMOV UR8, 0xffff ;  /* 0x0000ffff00087882 */ /* 0x000fe20000000000 */
[----:B------:R-:W-:Y:S02]  /*3570*/  UMOV UR5, 0x1 ;  /* 0x0000000100057882 */ /* 0x000fe40000000000 */
[----:B------:R-:W-:-:S04]  /*3580*/  USHF.R.U32.HI UR6, URZ, 0x5, UR6 ;  /* 0x00000005ff067899 */ /* 0x000fc80008011606 */
[----:B------:R-:W-:Y:S02]  /*3590*/  USHF.L.U32 UR8, UR8, UR6, URZ ;  /* 0x0000000608087299 */ /* 0x000fe400080006ff */
[----:B------:R-:W-:-:S04]  /*35a0*/  USHF.L.U32 UR5, UR5, UR6, URZ ;  /* 0x0000000605057299 */ /* 0x000fc800080006ff */
[----:B-1----:R-:W-:-:S04]  /*35b0*/  LOP3.LUT R0, R0, UR8, RZ, 0xc0, !PT ;  /* 0x0000000800007c12 */ /* 0x002fc8000f8ec0ff */
[----:B------:R-:W-:-:S13]  /*35c0*/  ISETP.NE.AND P0, PT, R0, UR8, PT ;  /* 0x0000000800007c0c */ /* 0x000fda000bf05270 */
[----:B------:R-:W-:Y:S05]  /*35d0*/  @P0 BRA `(.L_x_62) ;  /* 0x0000000000580947 */ /* 0x000fea0003800000 */
[----:B------:R-:W1:Y:S02]  /*35e0*/  LDS R0, [UR4+0x18] ;  /* 0x00001804ff007984 */ /* 0x000e640008000800 */
[----:B-1----:R-:W-:-:S04]  /*35f0*/  LOP3.LUT R0, R0, UR5, RZ, 0xc0, !PT ;  /* 0x0000000500007c12 */ /* 0x002fc8000f8ec0ff */
[----:B------:R-:W-:-:S13]  /*3600*/  ISETP.NE.AND P0, PT, R0, UR5, PT ;  /* 0x0000000500007c0c */ /* 0x000fda000bf05270 */
[----:B------:R-:W-:Y:S05]  /*3610*/  @P0 BRA `(.L_x_63) ;  /* 0x00000000003c0947 */ /* 0x000fea0003800000 */
[----:B------:R-:W1:Y:S01]  /*3620*/  S2R R2, SR_LANEID ;  /* 0x0000000000027919 */ /* 0x000e620000000000 */
[----:B------:R-:W-:Y:S01]  /*3630*/  ULOP3.LUT UR8, URZ, UR8, URZ, 0x33, !UPT ;  /* 0x00000008ff087292 */ /* 0x000fe2000f8e33ff */
[----:B------:R-:W-:Y:S02]  /*3640*/  VOTEU.ANY UR7, UPT, PT ;  /* 0x0000000000077886 */ /* 0x000fe400038e0100 */
[----:B------:R-:W-:-:S03]  /*3650*/  UFLO.U32 UR7, UR7 ;  /* 0x00000007000772bd */ /* 0x000fc600080e0000 */
[----:B------:R-:W-:-:S04]  /*3660*/  IMAD.U32 R0, RZ, RZ, UR8 ;  /* 0x00000008ff007e24 */ /* 0x000fc8000f8e00ff */
[----:B------:R2:W3:Y:S02]  /*3670*/  REDUX UR6, R0 ;  /* 0x00000000000673c4 */ /* 0x0004e40000000000 */
[----:B------:R1:W-:Y:S02]  /*3680*/  UTCATOMSWS.AND URZ, UR8 ;  /* 0x0000000800ff79e3 */ /* 0x0003e40008000000 */
[----:B-1----:R-:W-:Y:S02]  /*3690*/  ISETP.EQ.U32.AND P0, PT, R2, UR7, PT ;  /* 0x0000000702007c0c */ /* 0x002fe4000bf02070 */
[----:B--2---:R-:W-:Y:S02]  /*36a0*/  LOP3.LUT R0, RZ, UR5, RZ, 0x33, !PT ;  /* 0x00000005ff007c12 */ /* 0x004fe4000f8e33ff */
[----:B---3--:R-:W-:Y:S02]  /*36b0*/  MOV R2, UR6 ;  /* 0x0000000600027c02 */ /* 0x008fe40008000f00 */
[----:B------:R-:W1:Y:S07]  /*36c0*/  REDUX UR5, R0 ;  /* 0x00000000000573c4 */ /* 0x000e6e0000000000 */
[----:B------:R2:W-:Y:S01]  /*36d0*/  @P0 ATOMS.AND RZ, [UR4+0x14], R2 ;  /* 0x00001402ffff098c */ /* 0x0005e2000a800004 */
[----:B-1----:R-:W-:-:S05]  /*36e0*/  IMAD.U32 R0, RZ, RZ, UR5 ;  /* 0x00000005ff007e24 */ /* 0x002fca000f8e00ff */
[----:B------:R2:W-:Y:S01]  /*36f0*/  @P0 ATOMS.AND RZ, [UR4+0x18], R0 ;  /* 0x00001800ffff098c */ /* 0x0005e2000a800004 */
[----:B------:R-:W-:Y:S05]  /*3700*/  BRA `(.L_x_64) ;  /* 0x0000000000147947 */ /* 0x000fea0003800000 */
.L_x_63:
[----:B------:R-:W-:Y:S02]  /*3710*/  MOV R2, 0x3730 ;  /* 0x0000373000027802 */ /* 0x000fe40000000f00 */
[----:B----45:R-:W-:Y:S05]  /*3720*/  CALL.REL.NOINC `($__internal_0_$__cuda_sm10x_tcgen05_guardrail_trap_col_being_dealloced_not_returned_by_alloc) ;  /* 0x0000005c00f87944 */ /* 0x030fea0003c00000 */
[----:B------:R-:W-:Y:S05]  /*3730*/  BRA `(.L_x_64) ;  /* 0x0000000000087947 */ /* 0x000fea0003800000 */
.L_x_62:
[----:B------:R-:W-:Y:S02]  /*3740*/  MOV R2, 0x3760 ;  /* 0x0000376000027802 */ /* 0x000fe40000000f00 */
[----:B----45:R-:W-:Y:S05]  /*3750*/  CALL.REL.NOINC `($__internal_2_$__cuda_sm10x_tcgen05_guardrail_trap_unallocated_columns_being_dealloced) ;  /* 0x0000006000047944 */ /* 0x030fea0003c00000 */
.L_x_64:
[----:B------:R-:W-:Y:S01]  /*3760*/  NOP ;  /* 0x0000000000007918 */ /* 0x000fe20000000000 */
[----:B------:R-:W-:Y:S05]  /*3770*/  EXIT ;  /* 0x000000000000794d */ /* 0x000fea0003800000 */
.L_x_46:
[----:B------:R-:W-:-:S09]  /*3780*/  UISETP.NE.OR UP2, UPT, UR8, 0x3, !UP2 ;  /* 0x000000030800788c */ /* 0x000fd2000d745670 */
[----:B------:R-:W-:Y:S05]  /*3790*/  BRA.U UP2, `(.L_x_65) ;  /* 0x0000001102087547 */ /* 0x000fea000b800000 */
[----:B------:R-:W1:Y:S01]  /*37a0*/  LDC R0, c[0x0][0xb30] ;  /* 0x0002cc00ff007b82 */ /* 0x000e620000000800 */
[----:B------:R-:W2:Y:S01]  /*37b0*/  LDCU.64 UR8, c[0x0][0x888] ;  /* 0x00011100ff0877ac */ /* 0x000ea20008000a00 */
[----:B------:R-:W-:Y:S02]  /*37c0*/  HFMA2 R27, -RZ, RZ, 0, 0 ;  /* 0x00000000ff1b7431 */ /* 0x000fe400000001ff */
[----:B------:R-:W-:Y:S01]  /*37d0*/  IMAD.MOV.U32 R29, RZ, RZ, 0x1 ;  /* 0x00000001ff1d7424 */ /* 0x000fe200078e00ff */
[----:B------:R-:W-:Y:S01]  /*37e0*/  MOV R25, 0x2000 ;  /* 0x0000200000197802 */ /* 0x000fe20000000f00 */
[----:B------:R-:W4:Y:S01]  /*37f0*/  LDCU.64 UR4, c[0x0][0x890] ;  /* 0x00011200ff0477ac */ /* 0x000f220008000a00 */
[----:B------:R-:W-:Y:S01]  /*3800*/  IMAD.MOV.U32 R28, RZ, RZ, RZ ;  /* 0x000000ffff1c7224 */ /* 0x000fe200078e00ff */
[----:B------:R-:W3:Y:S01]  /*3810*/  LDC R24, c[0x0][0x370] ;  /* 0x0000dc00ff187b82 */ /* 0x000ee20000000800 */
[----:B------:R-:W-:Y:S01]  /*3820*/  UMOV UR7, 0x400 ;  /* 0x0000040000077882 */ /* 0x000fe20000000000 */
[----:B------:R-:W-:-:S02]  /*3830*/  UPLOP3.LUT UP1, UPT, UPT, UPT, UPT, 0x40, 0x4 ;  /* 0x000000000004789c */ /* 0x000fc40003f2e870 */
[----:B------:R-:W-:-:S04]  /*3840*/  ULEA UR7, UR37, UR7, 0x18 ;  /* 0x0000000725077291 */ /* 0x000fc8000f8ec0ff */
[----:B------:R-:W3:Y:S01]  /*3850*/  LDC R3, c[0x0][0xb0c] ;  /* 0x0002c300ff037b82 */ /* 0x000ee20000000800 */
[----:B------:R-:W-:Y:S02]  /*3860*/  UIADD3 UR13, UPT, UPT, UR7, 0x38, URZ ;  /* 0x00000038070d7890 */ /* 0x000fe4000fffe0ff */
[----:B--2---:R-:W-:Y:S02]  /*3870*/  UISETP.NE.U32.AND UP2, UPT, UR8, URZ, UPT ;  /* 0x000000ff0800728c */ /* 0x004fe4000bf45070 */
[----:B------:R-:W-:Y:S02]  /*3880*/  UIADD3 UR33, UPT, UPT, UR7, 0x20, URZ ;  /* 0x0000002007217890 */ /* 0x000fe4000fffe0ff */
[----:B----4-:R-:W-:Y:S01]  /*3890*/  UISETP.NE.U32.AND UP3, UPT, UR4, URZ, UPT ;  /* 0x000000ff0400728c */ /* 0x010fe2000bf65070 */
[----:B------:R-:W2:Y:S01]  /*38a0*/  LDC R18, c[0x0][0xb20] ;  /* 0x0002c800ff127b82 */ /* 0x000ea20000000800 */
[----:B-1----:R-:W-:Y:S01]  /*38b0*/  ISETP.NE.AND P1, PT, R0, 0x1, PT ;  /* 0x000000010000780c */ /* 0x002fe20003f25270 */
[----:B------:R-:W-:-:S02]  /*38c0*/  UISETP.NE.AND.EX UP2, UPT, UR9, URZ, UPT, UP2 ;  /* 0x000000ff0900728c */ /* 0x000fc4000bf45320 */
[----:B------:R-:W-:Y:S02]  /*38d0*/  UIADD3 UR25, UPT, UPT, UR7, 0x28, URZ ;  /* 0x0000002807197890 */ /* 0x000fe4000fffe0ff */
[----:B------:R-:W-:Y:S02]  /*38e0*/  UIADD3 UR17, UPT, UPT, UR7, 0x30, URZ ;  /* 0x0000003007117890 */ /* 0x000fe4000fffe0ff */
[----:B------:R-:W1:Y:S01]  /*38f0*/  LDC.64 R30, c[0x0][0x348] ;  /* 0x0000d200ff1e7b82 */ /* 0x000e620000000a00 */
[----:B------:R-:W-:Y:S02]  /*3900*/  UPRMT UR13, UR37, 0x654, UR13 ;  /* 0x00000654250d7896 */ /* 0x000fe4000800000d */
[----:B------:R-:W-:-:S05]  /*3910*/  UISETP.NE.AND.EX UP3, UPT, UR5, URZ, UPT, UP3 ;  /* 0x000000ff0500728c */ /* 0x000fca000bf65330 */
[----:B------:R-:W4:Y:S08]  /*3920*/  LDC.64 R16, c[0x0][0xb10] ;  /* 0x0002c400ff107b82 */ /* 0x000f300000000a00 */
[----:B------:R-:W1:Y:S08]  /*3930*/  LDC.64 R6, c[0x0][0xb18] ;  /* 0x0002c600ff067b82 */ /* 0x000e700000000a00 */
[----:B------:R-:W1:Y:S08]  /*3940*/  LDC.64 R4, c[0x0][0xb28] ;  /* 0x0002ca00ff047b82 */ /* 0x000e700000000a00 */
[----:B--23--:R-:W1:Y:S02]  /*3950*/  LDC R19, c[0x0][0x374] ;  /* 0x0000dd00ff137b82 */ /* 0x00ce640000000800 */
.L_x_76:
[C---:B------:R-:W-:Y:S02]  /*3960*/  LEA R0, R28.reuse, UR7, 0x3 ;  /* 0x000000071c007c11 */ /* 0x040fe4000f8e18ff */
[----:B------:R-:W-:Y:S02]  /*3970*/  SHF.L.U32 R2, R27, 0x1f, RZ ;  /* 0x0000001f1b027819 */ /* 0x000fe400000006ff */
[----:B------:R-:W-:Y:S02]  /*3980*/  LEA R20, R28, UR7, 0x4 ;  /* 0x000000071c147c11 */ /* 0x000fe4000f8e20ff */
[----:B--2---:R-:W2:Y:S02]  /*3990*/  SYNCS.PHASECHK.TRANS64.TRYWAIT P0, [R0+URZ+0x70], R2 ;  /* 0x00007002000075a7 */ /* 0x004ea400080011ff */
[----:B--2---:R-:W-:Y:S05]  /*39a0*/  @!P0 BRA `(.L_x_66) ;  /* 0x0000005800088947 */ /* 0x004fea0003800000 */
.L_x_152:
[----:B------:R-:W-:Y:S01]  /*39b0*/  ISETP.GE.AND P0, PT, R40, 0x1, PT ;  /* 0x000000012800780c */ /* 0x000fe20003f06270 */
[----:B------:R-:W3:Y:S01]  /*39c0*/  LDS.128 R20, [R20+0x100] ;  /* 0x0001000014147984 */ /* 0x000ee20000000c00 */
[----:B--2---:R-:W-:Y:S01]  /*39d0*/  VIADD R0, R0, 0x80 ;  /* 0x0000008000007836 */ /* 0x004fe20000000000 */
[----:B------:R-:W-:Y:S01]  /*39e0*/  @!PT LDS RZ, [RZ] ;  /* 0x00000000fffff984 */ /* 0x000fe20000000800 */
[----:B------:R-:W-:Y:S01]  /*39f0*/  @!PT LDS RZ, [RZ] ;  /* 0x00000000fffff984 */ /* 0x000fe20000000800 */
[----:B------:R-:W-:Y:S01]  /*3a00*/  @!PT LDS RZ, [RZ] ;  /* 0x00000000fffff984 */ /* 0x000fe20000000800 */
[----:B------:R-:W-:Y:S01]  /*3a10*/  @!PT LDS RZ, [RZ] ;  /* 0x00000000fffff984 */ /* 0x000fe20000000800 */
[----:B------:R2:W-:Y:S06]  /*3a20*/  MEMBAR.ALL.CTA ;  /* 0x0000000000007992 */ /* 0x0005ec0000008000 */
[----:B--2---:R-:W2:Y:S01]  /*3a30*/  FENCE.VIEW.ASYNC.S ;  /* 0x00000000000073c6 */ /* 0x004ea20000000000 */
[----:B------:R-:W-:Y:S04]  /*3a40*/  PRMT R0, RZ, 0x654, R0 ;  /* 0x00000654ff007816 */ /* 0x000fe80000000000 */
[----:B--2---:R2:W-:Y:S01]  /*3a50*/  SYNCS.ARRIVE.TRANS64.RED.A1T0 RZ, [R0+URZ], RZ ;  /* 0x000000ff00ff79a7 */ /* 0x0045e200081004ff */
[----:B---3--:R-:W-:Y:S11]  /*3a60*/  LOP3.LUT P3, RZ, R22, 0x1, RZ, 0xc0, !PT ;  /* 0x0000000116ff7812 */ /* 0x008ff6000786c0ff */
[----:B------:R-:W-:Y:S02]  /*3a70*/  @!UPT UIADD3 URZ, UPT, UPT, URZ, URZ, URZ ;  /* 0x000000fffffff290 */ /* 0x000fe4000fffe0ff */
[----:B------:R-:W-:Y:S02]  /*3a80*/  @P3 MOV R11, R20 ;  /* 0x00000014000b3202 */ /* 0x000fe40000000f00 */
[----:B------:R-:W-:Y:S01]  /*3a90*/  @P3 LOP3.LUT R10, R21, 0xffff, RZ, 0xc0, !PT ;  /* 0x0000ffff150a3812 */ /* 0x000fe200078ec0ff */
[----:B--2---:R-:W-:Y:S06]  /*3aa0*/  @!P0 BRA `(.L_x_67) ;  /* 0x0000000000a48947 */ /* 0x004fec0003800000 */
[-C--:B-1----:R-:W-:Y:S01]  /*3ab0*/  IMAD.HI.U32 R0, R19, R7.reuse, RZ ;  /* 0x0000000713007227 */ /* 0x082fe200078e00ff */
[----:B------:R-:W-:Y:S02]  /*3ac0*/  ISETP.NE.AND P0, PT, R6, 0x1, PT ;  /* 0x000000010600780c */ /* 0x000fe40003f05270 */
[----:B------:R-:W-:Y:S01]  /*3ad0*/  ISETP.NE.AND P2, PT, R40, 0x1, PT ;  /* 0x000000012800780c */ /* 0x000fe20003f45270 */
[----:B----4-:R-:W-:Y:S01]  /*3ae0*/  IMAD.HI.U32 R9, R24, R16, RZ ;  /* 0x0000001018097227 */ /* 0x010fe200078e00ff */
[----:B------:R-:W-:Y:S02]  /*3af0*/  SHF.R.U32.HI R0, RZ, R18, R0 ;  /* 0x00000012ff007219 */ /* 0x000fe40000011600 */
[----:B------:R-:W-:Y:S01]  /*3b00*/  ISETP.NE.AND P4, PT, R3, 0x1, PT ;  /* 0x000000010300780c */ /* 0x000fe20003f85270 */
[----:B------:R-:W-:Y:S01]  /*3b10*/  IMAD.HI.U32 R13, R10, R7, RZ ;  /* 0x000000070a0d7227 */ /* 0x000fe200078e00ff */
[----:B------:R-:W-:Y:S02]  /*3b20*/  SHF.R.U32.HI R9, RZ, R17, R9 ;  /* 0x00000011ff097219 */ /* 0x000fe40000011609 */
[----:B------:R-:W-:Y:S01]  /*3b30*/  SEL R0, R19, R0, !P0 ;  /* 0x0000000013007207 */ /* 0x000fe20004000000 */
[----:B------:R-:W-:Y:S01]  /*3b40*/  IMAD.HI.U32 R12, R11, R16, RZ ;  /* 0x000000100b0c7227 */ /* 0x000fe200078e00ff */
[----:B------:R-:W-:Y:S03]  /*3b50*/  SEL R9, R24, R9, !P4 ;  /* 0x0000000918097207 */ /* 0x000fe60006000000 */
[-C--:B------:R-:W-:Y:S01]  /*3b60*/  IMAD.HI.U32 R8, R0, R4.reuse, RZ ;  /* 0x0000000400087227 */ /* 0x080fe200078e00ff */
[----:B------:R-:W-:Y:S03]  /*3b70*/  SHF.R.U32.HI R12, RZ, R17, R12 ;  /* 0x00000011ff0c7219 */ /* 0x000fe6000001160c */
[----:B------:R-:W-:Y:S01]  /*3b80*/  IMAD.HI.U32 R2, R9, R4, RZ ;  /* 0x0000000409027227 */ /* 0x000fe200078e00ff */
[-C--:B------:R-:W-:Y:S02]  /*3b90*/  @P2 SHF.R.U32.HI R0, RZ, R5.reuse, R8 ;  /* 0x00000005ff002219 */ /* 0x080fe40000011608 */
[----:B------:R-:W-:Y:S02]  /*3ba0*/  SHF.R.U32.HI R8, RZ, R18, R13 ;  /* 0x00000012ff087219 */ /* 0x000fe4000001160d */
[----:B------:R-:W-:Y:S01]  /*3bb0*/  @P2 SHF.R.U32.HI R9, RZ, R5, R2 ;  /* 0x00000005ff092219 */ /* 0x000fe20000011602 */
[----:B------:R-:W-:Y:S01]  /*3bc0*/  IMAD R0, R40, R0, RZ ;  /* 0x0000000028007224 */ /* 0x000fe200078e02ff */
[----:B------:R-:W-:Y:S02]  /*3bd0*/  SEL R8, R10, R8, !P0 ;  /* 0x000000080a087207 */ /* 0x000fe40004000000 */
[----:B------:R-:W-:Y:S01]  /*3be0*/  SEL R2, R11, R12, !P4 ;  /* 0x0000000c0b027207 */ /* 0x000fe20006000000 */
[----:B------:R-:W-:Y:S01]  /*3bf0*/  IMAD R12, R40, R9, RZ ;  /* 0x00000009280c7224 */ /* 0x000fe200078e02ff */
[C---:B------:R-:W-:Y:S01]  /*3c00*/  ISETP.GE.AND P0, PT, R8.reuse, R0, PT ;  /* 0x000000000800720c */ /* 0x040fe20003f06270 */
[----:B------:R-:W-:Y:S03]  /*3c10*/  IMAD.HI.U32 R0, R8, R4, RZ ;  /* 0x0000000408007227 */ /* 0x000fe600078e00ff */
[----:B------:R-:W-:Y:S02]  /*3c20*/  ISETP.GE.OR P0, PT, R2, R12, P0 ;  /* 0x0000000c0200720c */ /* 0x000fe40000706670 */
[-C--:B------:R-:W-:Y:S04]  /*3c30*/  SHF.R.U32.HI R0, RZ, R5.reuse, R0 ;  /* 0x00000005ff007219 */ /* 0x080fe80000011600 */
[----:B------:R-:W-:Y:S05]  /*3c40*/  SEL R13, R8, R0, !P2 ;  /* 0x00000000080d7207 */ /* 0x000fea0005000000 */
[----:B------:R-:W-:Y:S02]  /*3c50*/  IMAD.MOV R12, RZ, RZ, -R13 ;  /* 0x000000ffff0c7224 */ /* 0x000fe400078e0a0d */
[----:B------:R-:W-:Y:S04]  /*3c60*/  @!P0 IMAD.HI.U32 R0, R2, R4, RZ ;  /* 0x0000000402008227 */ /* 0x000fe800078e00ff */
[----:B------:R-:W-:Y:S01]  /*3c70*/  IMAD R12, R40, R12, R8 ;  /* 0x0000000c280c7224 */ /* 0x000fe200078e0208 */
[----:B------:R-:W-:Y:S04]  /*3c80*/  @!P0 SHF.R.U32.HI R0, RZ, R5, R0 ;  /* 0x00000005ff008219 */ /* 0x000fe80000011600 */
[----:B------:R-:W-:Y:S04]  /*3c90*/  @!P0 SEL R0, R2, R0, !P2 ;  /* 0x0000000002008207 */ /* 0x000fe80005000000 */
[----:B------:R-:W-:Y:S01]  /*3ca0*/  @!P0 IADD3 R13, PT, PT, R13, -R0, RZ ;  /* 0x800000000d0d8210 */ /* 0x000fe20007ffe0ff */
[----:B------:R-:W-:Y:S01]  /*3cb0*/  @!P0 IMAD R0, R9, R12, R0 ;  /* 0x0000000c09008224 */ /* 0x000fe200078e0200 */
[----:B------:R-:W-:Y:S01]  /*3cc0*/  IADD3 R9, PT, PT, -R8, RZ, RZ ;  /* 0x000000ff08097210 */ /* 0x000fe20007ffe1ff */
[--C-:B------:R-:W-:Y:S02]  /*3cd0*/  IMAD.MOV R12, RZ, RZ, -R2.reuse ;  /* 0x000000ffff0c7224 */ /* 0x100fe400078e0a02 */
[----:B------:R-:W-:Y:S02]  /*3ce0*/  @!P0 IMAD R8, R13, R40, R2 ;  /* 0x000000280d088224 */ /* 0x000fe400078e0202 */
[----:B------:R-:W-:Y:S02]  /*3cf0*/  @!P0 IMAD.MOV.U32 R2, RZ, RZ, R0 ;  /* 0x000000ffff028224 */ /* 0x000fe400078e0000 */
[----:B------:R-:W-:Y:S02]  /*3d00*/  IMAD R11, R3, R12, R11 ;  /* 0x0000000c030b7224 */ /* 0x000fe400078e020b */
[----:B------:R-:W-:Y:S02]  /*3d10*/  IMAD R10, R6, R9, R10 ;  /* 0x00000009060a7224 */ /* 0x000fe400078e020a */
[----:B------:R-:W-:Y:S02]  /*3d20*/  IMAD R11, R2, R3, R11 ;  /* 0x00000003020b7224 */ /* 0x000fe400078e020b */
[----:B------:R-:W-:Y:S02]  /*3d30*/  IMAD R10, R8, R6, R10 ;  /* 0x00000006080a7224 */ /* 0x000fe400078e020a */
.L_x_67:
[----:B------:R-:W-:Y:S05]  /*3d40*/  BRA.U UP1, `(.L_x_68) ;  /* 0x0000000101107547 */ /* 0x000fea000b800000 */
[----:B------:R-:W-:Y:S04]  /*3d50*/  MOV R2, UR6 ;  /* 0x0000000600027c02 */ /* 0x000fe80008000f00 */
[----:B------:R-:W-:Y:S04]  /*3d60*/  SHF.L.U32 R2, R2, 0x1f, RZ ;  /* 0x0000001f02027819 */ /* 0x000fe800000006ff */
[----:B------:R-:W2:Y:S02]  /*3d70*/  SYNCS.PHASECHK.TRANS64.TRYWAIT P0, [UR7+0x68], R2 ;  /* 0x00006802ff0075a7 */ /* 0x000ea40008001107 */
[----:B--2---:R-:W-:Y:S05]  /*3d80*/  @!P0 BRA `(.L_x_69) ;  /* 0x0000005400248947 */ /* 0x004fea0003800000 */
.L_x_68:
[----:B------:R-:W-:Y:S02]  /*3d90*/  R2UR UR35, R15 ;  /* 0x000000000f2372ca */ /* 0x000fe400000e0000 */
[----:B------:R-:W-:Y:S02]  /*3da0*/  R2UR UR34, R14 ;  /* 0x000000000e2272ca */ /* 0x000fe400000e0000 */
[----:B------:R-:W-:Y:S02]  /*3db0*/  ISETP.NE.U32.AND P2, PT, RZ, UR4, PT ;  /* 0x00000004ff007c0c */ /* 0x000fe4000bf45070 */
[----:B------:R-:W-:Y:S02]  /*3dc0*/  SHF.L.U32 R14, R29, 0x1f, RZ ;  /* 0x0000001f1d0e7819 */ /* 0x000fe400000006ff */
[----:B------:R-:W-:Y:S05]  /*3dd0*/  ISETP.NE.AND.EX P2, PT, RZ, UR5, PT, P2 ;  /* 0x00000005ff007c0c */ /* 0x000fea000bf45320 */
[----:B------:R-:W-:Y:S02]  /*3de0*/  USHF.L.U32 UR35, UR35, 0x6, URZ ;  /* 0x0000000623237899 */ /* 0x000fe400080006ff */
[----:B------:R-:W-:Y:S01]  /*3df0*/  USHF.L.U32 UR34, UR34, 0x8, URZ ;  /* 0x0000000822227899 */ /* 0x000fe200080006ff */
[----:B------:R-:W-:Y:S11]  /*3e00*/  BRA.U !UP3, `(.L_x_70) ;  /* 0x000000010b347547 */ /* 0x000ff6000b800000 */
[----:B------:R-:W-:Y:S01]  /*3e10*/  UPLOP3.LUT UP0, UPT, UPT, UPT, UP2, 0x80, 0x8 ;  /* 0x000000000008789c */ /* 0x000fe20003f0f020 */
[----:B--2---:R-:W-:Y:S02]  /*3e20*/  HFMA2 R0, -RZ, RZ, 0, 5.9604644775390625e-08 ;  /* 0x00000001ff007431 */ /* 0x004fe400000001ff */
[----:B------:R-:W-:Y:S03]  /*3e30*/  IMAD.MOV.U32 R88, RZ, RZ, 0x1 ;  /* 0x00000001ff587424 */ /* 0x000fe600078e00ff */
[----:B------:R-:W-:Y:S05]  /*3e40*/  PLOP3.LUT P0, PT, PT, PT, UP0, 0x80, 0x8 ;  /* 0x000000000008781c */ /* 0x000fea0003f0f008 */
[----:B------:R-:W2:Y:S01]  /*3e50*/  @UP0 LDCU.64 UR10, c[0x0][0x888] ;  /* 0x00011100ff0a07ac */ /* 0x000ea20008000a00 */
[----:B------:R-:W-:Y:S07]  /*3e60*/  @UP0 UIMAD UR8, UR36, UR4, URZ ;  /* 0x00000004240802a4 */ /* 0x000fee000f8e02ff */
[----:B------:R-:W-:Y:S01]  /*3e70*/  @!P0 PRMT R88, R0, 0x7610, R88 ;  /* 0x0000761000588816 */ /* 0x000fe20000000058 */
[----:B--2---:R-:W-:Y:S03]  /*3e80*/  @UP0 UIMAD.WIDE UR10, UR8, 0x4, UR10 ;  /* 0x00000004080a08a5 */ /* 0x004fe6000f8e020a */
[----:B------:R-:W2:Y:S03]  /*3e90*/  @!UP0 LDCU UR8, c[0x0][0x880] ;  /* 0x00011000ff0887ac */ /* 0x000ea60008000800 */
[----:B------:R-:W-:Y:S01]  /*3ea0*/  IMAD.U32 R8, RZ, RZ, UR10 ;  /* 0x0000000aff087e24 */ /* 0x000fe2000f8e00ff */
[----:B------:R-:W-:Y:S05]  /*3eb0*/  MOV R9, UR11 ;  /* 0x0000000b00097c02 */ /* 0x000fea0008000f00 */
[----:B-----5:R3:W5:Y:S02]  /*3ec0*/  @P0 LDG.E R49, desc[UR46][R8.64] ;  /* 0x0000002e08310981 */ /* 0x020764000c1e1900 */
[----:B--23--:R-:W-:Y:S07]  /*3ed0*/  @!P0 IMAD.U32 R49, RZ, RZ, UR8 ;  /* 0x00000008ff318e24 */ /* 0x00cfee000f8e00ff */
.L_x_70:
[----:B-----5:R-:W-:Y:S01]  /*3ee0*/  @!P2 FSETP.EQ.AND P0, PT, R49, RZ, PT ;  /* 0x000000ff3100a20b */ /* 0x020fe20003f02000 */
[----:B------:R-:W-:Y:S01]  /*3ef0*/  @!UPT UIADD3 URZ, UPT, UPT, URZ, URZ, URZ ;  /* 0x000000fffffff290 */ /* 0x000fe2000fffe0ff */
[----:B------:R-:W-:Y:S11]  /*3f00*/  @!P2 BRA `(.L_x_71) ;  /* 0x000000000014a947 */ /* 0x000ff60003800000 */
[----:B------:R-:W-:Y:S02]  /*3f10*/  LOP3.LUT P2, RZ, R88, 0xff, RZ, 0xc0, !PT ;  /* 0x000000ff58ff7812 */ /* 0x000fe4000784c0ff */
[----:B------:R-:W-:Y:S04]  /*3f20*/  PLOP3.LUT P0, PT, PT, PT, UP0, 0x80, 0x8 ;  /* 0x000000000008781c */ /* 0x000fe80003f0f008 */
[----:B------:R-:W-:Y:S07]  /*3f30*/  PLOP3.LUT P0, PT, P0, PT, PT, 0x8, 0x80 ;  /* 0x000000000080781c */ /* 0x000fee000070e170 */
[----:B------:R-:W-:Y:S11]  /*3f40*/  @P2 FSETP.EQ.AND P0, PT, R49, RZ, PT ;  /* 0x000000ff3100220b */ /* 0x000ff60003f02000 */
[----:B------:R-:W-:Y:S02]  /*3f50*/  @!UPT UIADD3 URZ, UPT, UPT, URZ, URZ, URZ ;  /* 0x000000fffffff290 */ /* 0x000fe4000fffe0ff */
.L_x_71:
[----:B------:R-:W3:Y:S01]  /*3f60*/  SYNCS.PHASECHK.TRANS64.TRYWAIT P2, [UR7+0x40], R14 ;  /* 0x0000400eff0075a7 */ /* 0x000ee20008041107 */
[----:B------:R-:W-:Y:S04]  /*3f70*/  ELECT P4, URZ, PT ;  /* 0x0000000000ff782f */ /* 0x000fe80003880000 */
[----:B------:R-:W-:Y:S11]  /*3f80*/  PLOP3.LUT P4, PT, P0, P4, PT, 0xf2, 0x2f ;  /* 0x00000000002f781c */ /* 0x000ff60000789e72 */
[----:B------:R-:W-:Y:S02]  /*3f90*/  @!UPT UIADD3 URZ, UPT, UPT, URZ, URZ, URZ ;  /* 0x000000fffffff290 */ /* 0x000fe4000fffe0ff */
[----:B-1----:R-:W-:Y:S05]  /*3fa0*/  @!P4 IADD3 R8, P0, PT, R30, 0x580, RZ ;  /* 0x000005801e08c810 */ /* 0x002fea0007f1e0ff */
[----:B--2---:R-:W-:Y:S01]  /*3fb0*/  @!P4 IMAD.X R2, RZ, RZ, R31, P0 ;  /* 0x000000ffff02c224 */ /* 0x004fe200000e061f */
[----:B---3--:R-:W-:Y:S07]  /*3fc0*/  @!P2 BRA `(.L_x_72) ;  /* 0x0000005000aca947 */ /* 0x008fee0003800000 */
.L_x_155:
[----:B------:R-:W-:Y:S01]  /*3fd0*/  @!P4 R2UR UR8, R2 ;  /* 0x000000000208c2ca */ /* 0x000fe200000e0000 */
[----:B------:R-:W-:Y:S01]  /*3fe0*/  VOTEU.ALL UP1, P4 ;  /* 0x0000000000ff7886 */ /* 0x000fe20002020000 */
[----:B------:R-:W-:Y:S01]  /*3ff0*/  @!P4 R2UR UR9, R8 ;  /* 0x000000000809c2ca */ /* 0x000fe200000e0000 */
[----:B-1----:R-:W-:Y:S01]  /*4000*/  @!P4 IMAD.MOV.U32 R0, RZ, RZ, 0x2000 ;  /* 0x00002000ff00c424 */ /* 0x002fe200078e00ff */
[----:B------:R-:W-:Y:S01]  /*4010*/  UMOV UR10, 0x0 ;  /* 0x00000000000a7882 */ /* 0x000fe20000000000 */
[----:B------:R-:W-:Y:S01]  /*4020*/  UMOV UR11, 0x10000000 ;  /* 0x10000000000b7882 */ /* 0x000fe20000000000 */
[----:B------:R-:W-:Y:S01]  /*4030*/  @!UP1 UIADD3 UR32, UPT, UPT, UR7, 0x400, URZ ;  /* 0x0000040007209890 */ /* 0x000fe2000fffe0ff */
[----:B------:R-:W-:Y:S06]  /*4040*/  VOTEU.ALL UP1, P4 ;  /* 0x0000000000ff7886 */ /* 0x000fec0002020000 */
[----:B------:R-:W-:Y:S01]  /*4050*/  IMAD.U32 R9, RZ, RZ, UR8 ;  /* 0x00000008ff097e24 */ /* 0x000fe2000f8e00ff */
[----:B------:R-:W-:Y:S01]  /*4060*/  UPRMT UR8, UR37, 0x654, UR33 ;  /* 0x0000065425087896 */ /* 0x000fe20008000021 */
[----:B------:R-:W-:Y:S03]  /*4070*/  IMAD.U32 R8, RZ, RZ, UR9 ;  /* 0x00000009ff087e24 */ /* 0x000fe6000f8e00ff */
[----:B------:R-:W-:Y:S02]  /*4080*/  @!P4 R2UR UR15, R9 ;  /* 0x00000000090fc2ca */ /* 0x000fe400000e0000 */
[----:B------:R-:W-:Y:S02]  /*4090*/  @!P4 R2UR UR14, R8 ;  /* 0x00000000080ec2ca */ /* 0x000fe400000e0000 */
[----:B------:R-:W-:Y:S05]  /*40a0*/  @!P4 IADD3 R8, P0, PT, R30, 0x580, RZ ;  /* 0x000005801e08c810 */ /* 0x000fea0007f1e0ff */
[----:B------:R-:W-:Y:S06]  /*40b0*/  @!P4 IMAD.X R2, RZ, RZ, R31, P0 ;  /* 0x000000ffff02c224 */ /* 0x000fec00000e061f */
[----:B------:R1:W-:Y:S01]  /*40c0*/  @!UP1 UTMALDG.3D [UR32], [UR14], desc[UR10] ;  /* 0x00000a200e0095b4 */ /* 0x0003e20008011000 */
[----:B------:R1:W-:Y:S01]  /*40d0*/  @!P4 SYNCS.ARRIVE.TRANS64.RED.A0TR RZ, [UR7+0x20], R0 ;  /* 0x00002000ffffc9a7 */ /* 0x0003e20008300407 */
[----:B------:R-:W-:Y:S01]  /*40e0*/  SYNCS.ARRIVE.TRANS64.RED.A1T0 RZ, [UR8], RZ ;  /* 0x000000ffffff79a7 */ /* 0x000fe20008100408 */
[----:B------:R-:W2:Y:S02]  /*40f0*/  SYNCS.PHASECHK.TRANS64.TRYWAIT P2, [UR7+0x48], R14 ;  /* 0x0000480eff0075a7 */ /* 0x000ea40008041107 */
[----:B-12---:R-:W-:Y:S05]  /*4100*/  @!P2 BRA `(.L_x_73) ;  /* 0x000000500074a947 */ /* 0x006fea0003800000 */
.L_x_157:
[----:B------:R-:W-:Y:S01]  /*4110*/  @!P4 R2UR UR8, R2 ;  /* 0x000000000208c2ca */ /* 0x000fe200000e0000 */
[----:B------:R-:W-:Y:S01]  /*4120*/  VOTEU.ALL UP1, P4 ;  /* 0x0000000000ff7886 */ /* 0x000fe20002020000 */
[----:B------:R-:W-:Y:S01]  /*4130*/  @!P4 R2UR UR9, R8 ;  /* 0x000000000809c2ca */ /* 0x000fe200000e0000 */
[----:B-1----:R-:W-:Y:S01]  /*4140*/  @!P4 IMAD.MOV.U32 R0, RZ, RZ, 0x2000 ;  /* 0x00002000ff00c424 */ /* 0x002fe200078e00ff */
[----:B------:R-:W-:Y:S01]  /*4150*/  UMOV UR10, 0x0 ;  /* 0x00000000000a7882 */ /* 0x000fe20000000000 */
[----:B------:R-:W-:Y:S01]  /*4160*/  UMOV UR11, 0x10000000 ;  /* 0x10000000000b7882 */ /* 0x000fe20000000000 */
[----:B------:R-:W-:Y:S02]  /*4170*/  @!UP1 UIADD3 UR26, UPT, UPT, UR34, 0x40, URZ ;  /* 0x00000040221a9890 */ /* 0x000fe4000fffe0ff */
[----:B------:R-:W-:Y:S01]  /*4180*/  @!UP1 UIADD3 UR24, UPT, UPT, UR7, 0x2400, URZ ;  /* 0x0000240007189890 */ /* 0x000fe2000fffe0ff */
[----:B------:R-:W-:Y:S01]  /*4190*/  VOTEU.ALL UP1, P4 ;  /* 0x0000000000ff7886 */ /* 0x000fe20002020000 */
[----:B------:R-:W-:Y:S01]  /*41a0*/  UMOV UR27, UR35 ;  /* 0x00000023001b7c82 */ /* 0x000fe20008000000 */
[----:B------:R-:W-:Y:S02]  /*41b0*/  UMOV UR28, UR36 ;  /* 0x00000024001c7c82 */ /* 0x000fe40008000000 */
        /* <DEDUP_REMOVED lines=12> */
.L_x_159:
[----:B------:R-:W2:Y:S01]  /*4280*/  LDC.64 R12, c[0x0][0xb18] ;  /* 0x0002c600ff0c7b82 */ /* 0x000ea20000000a00 */
[----:B------:R-:W-:Y:S01]  /*4290*/  @!P4 R2UR UR8, R2 ;  /* 0x000000000208c2ca */ /* 0x000fe200000e0000 */
[----:B------:R-:W-:Y:S01]  /*42a0*/  VOTEU.ALL UP1, P4 ;  /* 0x0000000000ff7886 */ /* 0x000fe20002020000 */
[----:B------:R-:W-:Y:S01]  /*42b0*/  @!P4 R2UR UR9, R8 ;  /* 0x000000000809c2ca */ /* 0x000fe200000e0000 */
[----:B-1----:R-:W-:Y:S01]  /*42c0*/  @!P4 IMAD.MOV.U32 R0, RZ, RZ, 0x2000 ;  /* 0x00002000ff00c424 */ /* 0x002fe200078e00ff */
[----:B------:R-:W-:Y:S03]  /*42d0*/  UMOV UR10, 0x0 ;  /* 0x00000000000a7882 */ /* 0x000fe60000000000 */
[----:B------:R-:W1:Y:S01]  /*42e0*/  @!P1 LDC R2, c[0x0][0xb0c] ;  /* 0x0002c300ff029b82 */ /* 0x000e620000000800 */
[----:B------:R-:W-:Y:S01]  /*42f0*/  @!UP1 UIADD3 UR18, UPT, UPT, UR34, 0x80, URZ ;  /* 0x0000008022129890 */ /* 0x000fe2000fffe0ff */
[----:B------:R-:W-:Y:S01]  /*4300*/  @P3 SHF.R.U32.HI R26, RZ, 0x10, R21 ;  /* 0x00000010ff1a3819 */ /* 0x000fe20000011615 */
[----:B------:R-:W-:Y:S01]  /*4310*/  @!UP1 UIADD3 UR16, UPT, UPT, UR7, 0x4400, URZ ;  /* 0x0000440007109890 */ /* 0x000fe2000fffe0ff */
[----:B------:R-:W-:Y:S01]  /*4320*/  VIADD R28, R28, 0x1 ;  /* 0x000000011c1c7836 */ /* 0x000fe20000000000 */
[----:B------:R-:W-:Y:S01]  /*4330*/  VOTEU.ALL UP1, P4 ;  /* 0x0000000000ff7886 */ /* 0x000fe20002020000 */
[----:B------:R-:W-:Y:S01]  /*4340*/  UMOV UR11, 0x10000000 ;  /* 0x10000000000b7882 */ /* 0x000fe20000000000 */
[----:B------:R-:W-:Y:S01]  /*4350*/  UMOV UR19, UR35 ;  /* 0x0000002300137c82 */ /* 0x000fe20008000000 */
[----:B------:R-:W-:Y:S01]  /*4360*/  IMAD.U32 R9, RZ, RZ, UR8 ;  /* 0x00000008ff097e24 */ /* 0x000fe2000f8e00ff */
[----:B------:R-:W-:Y:S01]  /*4370*/  UMOV UR20, UR36 ;  /* 0x0000002400147c82 */ /* 0x000fe20008000000 */
[----:B------:R-:W-:Y:S01]  /*4380*/  IMAD.U32 R8, RZ, RZ, UR9 ;  /* 0x00000009ff087e24 */ /* 0x000fe2000f8e00ff */
[----:B------:R-:W-:Y:S02]  /*4390*/  UPRMT UR8, UR37, 0x654, UR17 ;  /* 0x0000065425087896 */ /* 0x000fe40008000011 */
[----:B------:R-:W-:Y:S02]  /*43a0*/  @!P4 R2UR UR15, R9 ;  /* 0x00000000090fc2ca */ /* 0x000fe400000e0000 */
[----:B------:R-:W-:Y:S02]  /*43b0*/  @!P4 R2UR UR14, R8 ;  /* 0x00000000080ec2ca */ /* 0x000fe400000e0000 */
[----:B------:R-:W3:Y:S11]  /*43c0*/  LDC.64 R8, c[0x0][0xb10] ;  /* 0x0002c400ff087b82 */ /* 0x000ef60000000a00 */
[----:B------:R1:W-:Y:S01]  /*43d0*/  @!UP1 UTMALDG.3D [UR16], [UR14], desc[UR10] ;  /* 0x00000a100e0095b4 */ /* 0x0003e20008011000 */
[----:B------:R5:W-:Y:S01]  /*43e0*/  @!P4 SYNCS.ARRIVE.TRANS64.RED.A0TR RZ, [UR7+0x30], R0 ;  /* 0x00003000ffffc9a7 */ /* 0x000be20008300407 */
[C---:B---3--:R-:W-:Y:S01]  /*43f0*/  @!P1 IMAD.HI.U32 R8, R11.reuse, R8, RZ ;  /* 0x000000080b089227 */ /* 0x048fe200078e00ff */
[----:B--2---:R-:W-:Y:S02]  /*4400*/  @!P1 ISETP.NE.AND P0, PT, R12, 0x1, PT ;  /* 0x000000010c00980c */ /* 0x004fe40003f05270 */
[----:B-1----:R-:W-:Y:S01]  /*4410*/  @!P1 ISETP.NE.AND P2, PT, R2, 0x1, PT ;  /* 0x000000010200980c */ /* 0x002fe20003f45270 */
[----:B------:R-:W-:Y:S01]  /*4420*/  SYNCS.ARRIVE.TRANS64.RED.A1T0 RZ, [UR8], RZ ;  /* 0x000000ffffff79a7 */ /* 0x000fe20008100408 */
[C---:B------:R-:W-:Y:S01]  /*4430*/  @!P1 IMAD.HI.U32 R13, R10.reuse, R13, RZ ;  /* 0x0000000d0a0d9227 */ /* 0x040fe200078e00ff */
[----:B------:R-:W-:Y:S04]  /*4440*/  @!P1 SHF.R.U32.HI R8, RZ, R9, R8 ;  /* 0x00000009ff089219 */ /* 0x000fe80000011608 */
[----:B------:R-:W-:Y:S01]  /*4450*/  @!P1 SEL R8, R11, R8, !P2 ;  /* 0x000000080b089207 */ /* 0x000fe20005000000 */
[----:B------:R-:W1:Y:S01]  /*4460*/  SYNCS.PHASECHK.TRANS64.TRYWAIT P5, [UR7+0x58], R14 ;  /* 0x0000580eff0075a7 */ /* 0x000e6200080a1107 */
[----:B-----5:R-:W2:Y:S02]  /*4470*/  @!P1 LDC R0, c[0x0][0xb20] ;  /* 0x0002c800ff009b82 */ /* 0x020ea40000000800 */
[----:B--2---:R-:W-:Y:S04]  /*4480*/  @!P1 SHF.R.U32.HI R0, RZ, R0, R13 ;  /* 0x00000000ff009219 */ /* 0x004fe8000001160d */
[----:B------:R-:W-:Y:S05]  /*4490*/  @!P1 SEL R9, R10, R0, !P0 ;  /* 0x000000000a099207 */ /* 0x000fea0004000000 */
[----:B------:R-:W-:Y:S02]  /*44a0*/  @!P1 IMAD.IADD R0, R9, 0x1, -R8 ;  /* 0x0000000109009824 */ /* 0x000fe400078e0a08 */
[----:B------:R-:W-:Y:S02]  /*44b0*/  @!P1 IMAD.IADD R8, R8, 0x1, -R9 ;  /* 0x0000000108089824 */ /* 0x000fe400078e0a09 */
[----:B------:R-:W-:Y:S02]  /*44c0*/  @!P1 IMAD R11, R0, R2, R11 ;  /* 0x00000002000b9224 */ /* 0x000fe400078e020b */
[----:B------:R-:W-:Y:S01]  /*44d0*/  @!P1 IMAD R10, R8, R12, R10 ;  /* 0x0000000c080a9224 */ /* 0x000fe200078e020a */
[----:B-1----:R-:W-:Y:S06]  /*44e0*/  @!P5 BRA `(.L_x_75) ;  /* 0x0000004c00acd947 */ /* 0x002fec0003800000 */
.L_x_161:
[----:B------:R-:W-:Y:S01]  /*44f0*/  @!P4 IADD3 R2, P0, PT, R30, 0x580, RZ ;  /* 0x000005801e02c810 */ /* 0x000fe20007f1e0ff */
[----:B------:R-:W-:Y:S01]  /*4500*/  VOTEU.ALL UP1, P4 ;  /* 0x0000000000ff7886 */ /* 0x000fe20002020000 */
[----:B------:R-:W-:Y:S01]  /*4510*/  UMOV UR18, 0x0 ;  /* 0x0000000000127882 */ /* 0x000fe20000000000 */
[----:B------:R-:W-:Y:S01]  /*4520*/  UMOV UR19, 0x10000000 ;  /* 0x1000000000137882 */ /* 0x000fe20000000000 */
[----:B------:R-:W-:Y:S01]  /*4530*/  @!P4 R2UR UR9, R2 ;  /* 0x000000000209c2ca */ /* 0x000fe200000e0000 */
[----:B-1----:R-:W-:Y:S01]  /*4540*/  @!P4 IMAD.X R0, RZ, RZ, R31, P0 ;  /* 0x000000ffff00c224 */ /* 0x002fe200000e061f */
[----:B------:R-:W-:Y:S01]  /*4550*/  @!UP1 UIADD3 UR10, UPT, UPT, UR34, 0xc0, URZ ;  /* 0x000000c0220a9890 */ /* 0x000fe2000fffe0ff */
[----:B------:R-:W-:Y:S01]  /*4560*/  ISETP.NE.AND P0, PT, R28, 0x2, PT ;  /* 0x000000021c00780c */ /* 0x000fe20003f05270 */
[----:B------:R-:W-:Y:S01]  /*4570*/  UMOV UR11, UR35 ;  /* 0x00000023000b7c82 */ /* 0x000fe20008000000 */
[----:B------:R-:W-:Y:S01]  /*4580*/  UMOV UR12, UR36 ;  /* 0x00000024000c7c82 */ /* 0x000fe20008000000 */
[----:B------:R-:W-:Y:S01]  /*4590*/  @!P4 R2UR UR8, R0 ;  /* 0x000000000008c2ca */ /* 0x000fe200000e0000 */
[----:B------:R-:W-:Y:S01]  /*45a0*/  IMAD.IADD R14, R10, 0x1, R86 ;  /* 0x000000010a0e7824 */ /* 0x000fe200078e0256 */
[----:B------:R-:W-:Y:S01]  /*45b0*/  @P3 R2UR UR36, R26 ;  /* 0x000000001a2432ca */ /* 0x000fe200000e0000 */
[----:B------:R-:W-:Y:S01]  /*45c0*/  IMAD.IADD R15, R11, 0x1, R87 ;  /* 0x000000010b0f7824 */ /* 0x000fe200078e0257 */
[----:B------:R-:W-:Y:S02]  /*45d0*/  SEL R0, RZ, 0x1, P0 ;  /* 0x00000001ff007807 */ /* 0x000fe40000000000 */
[----:B------:R-:W-:Y:S01]  /*45e0*/  LOP3.LUT R29, R29, 0x1, RZ, 0x3c, !PT ;  /* 0x000000011d1d7812 */ /* 0x000fe200078e3cff */
[----:B------:R-:W-:Y:S01]  /*45f0*/  IMAD.U32 R8, RZ, RZ, UR9 ;  /* 0x00000009ff087e24 */ /* 0x000fe2000f8e00ff */
[----:B------:R-:W-:Y:S01]  /*4600*/  @!UP1 UIADD3 UR9, UPT, UPT, UR7, 0x38, URZ ;  /* 0x0000003807099890 */ /* 0x000fe2000fffe0ff */
[----:B------:R-:W-:Y:S02]  /*4610*/  LOP3.LUT R27, R27, R0, RZ, 0x3c, !PT ;  /* 0x000000001b1b7212 */ /* 0x000fe400078e3cff */
[----:B------:R-:W-:Y:S02]  /*4620*/  SEL R28, R28, RZ, P0 ;  /* 0x000000ff1c1c7207 */ /* 0x000fe40000000000 */
[----:B------:R-:W-:Y:S01]  /*4630*/  IMAD.U32 R9, RZ, RZ, UR8 ;  /* 0x00000008ff097e24 */ /* 0x000fe2000f8e00ff */
[----:B------:R-:W-:Y:S01]  /*4640*/  @!P4 R2UR UR14, R8 ;  /* 0x00000000080ec2ca */ /* 0x000fe200000e0000 */
[----:B------:R-:W-:Y:S01]  /*4650*/  @!UP1 UIADD3 UR8, UPT, UPT, UR7, 0x6400, URZ ;  /* 0x0000640007089890 */ /* 0x000fe2000fffe0ff */
[----:B------:R-:W-:Y:S02]  /*4660*/  VOTEU.ALL UP1, P4 ;  /* 0x0000000000ff7886 */ /* 0x000fe40002020000 */
[----:B------:R-:W-:Y:S11]  /*4670*/  @!P4 R2UR UR15, R9 ;  /* 0x00000000090fc2ca */ /* 0x000ff600000e0000 */
[----:B------:R-:W-:Y:S02]  /*4680*/  @!UPT UIADD3 URZ, UPT, UPT, URZ, URZ, URZ ;  /* 0x000000fffffff290 */ /* 0x000fe4000fffe0ff */
[----:B------:R2:W-:Y:S01]  /*4690*/  @!UP1 UTMALDG.3D [UR8], [UR14], desc[UR18] ;  /* 0x000012080e0095b4 */ /* 0x0005e20008011000 */
[----:B------:R2:W-:Y:S01]  /*46a0*/  @!P4 SYNCS.ARRIVE.TRANS64.RED.A0TR RZ, [UR7+0x38], R25 ;  /* 0x00003819ffffc9a7 */ /* 0x0005e20008300407 */
[----:B------:R-:W-:Y:S01]  /*46b0*/  UPLOP3.LUT UP1, UPT, UPT, UPT, UPT, 0x80, 0x8 ;  /* 0x000000000008789c */ /* 0x000fe20003f2f070 */
[----:B------:R-:W-:Y:S01]  /*46c0*/  SYNCS.ARRIVE.TRANS64.RED.A1T0 RZ, [UR13], RZ ;  /* 0x000000ffffff79a7 */ /* 0x000fe2000810040d */
[----:B------:R-:W-:Y:S09]  /*46d0*/  @P3 BRA `(.L_x_76) ;  /* 0xfffffff000a03947 */ /* 0x000ff2000383ffff */
[----:B------:R-:W-:-:S04]  /*46e0*/  SHF.L.U32 R2, R29, 0x1f, RZ ;  /* 0x0000001f1d027819 */ /* 0x000fc800000006ff */
[----:B------:R-:W1:Y:S02]  /*46f0*/  SYNCS.PHASECHK.TRANS64.TRYWAIT P0, [UR7+0x40], R2 ;  /* 0x00004002ff0075a7 */ /* 0x000e640008001107 */
[----:B-1----:R-:W-:Y:S05]  /*4700*/  @!P0 BRA `(.L_x_77) ;  /* 0x0000004c003c8947 */ /* 0x002fea0003800000 */
.L_x_163:
[----:B------:R-:W3:Y:S02]  /*4710*/  SYNCS.PHASECHK.TRANS64.TRYWAIT P0, [UR7+0x48], R2 ;  /* 0x00004802ff0075a7 */ /* 0x000ee40008001107 */
[----:B---3--:R-:W-:Y:S05]  /*4720*/  @!P0 BRA `(.L_x_78) ;  /* 0x0000004c004c8947 */ /* 0x008fea0003800000 */
.L_x_165:
[----:B------:R-:W3:Y:S02]  /*4730*/  SYNCS.PHASECHK.TRANS64.TRYWAIT P0, [UR7+0x50], R2 ;  /* 0x00005002ff0075a7 */ /* 0x000ee40008001107 */
[----:B---3--:R-:W-:Y:S05]  /*4740*/  @!P0 BRA `(.L_x_79) ;  /* 0x0000004c005c8947 */ /* 0x008fea0003800000 */
.L_x_167:
[----:B-1----:R-:W-:-:S07]  /*4750*/  MOV R0, UR7 ;  /* 0x0000000700007c02 */ /* 0x002fce0008000f00 */
.L_x_80:
[----:B-1----:R-:W-:-:S04]  /*4760*/  SHF.L.U32 R2, R29, 0x1f, RZ ;  /* 0x0000001f1d027819 */ /* 0x002fc800000006ff */
[----:B------:R1:W3:Y:S03]  /*4770*/  SYNCS.PHASECHK.TRANS64.TRYWAIT P0, [R0+URZ+0x58], R2 ;  /* 0x00005802000075a7 */ /* 0x0002e600080011ff */
[----:B---3--:R-:W-:Y:S05]  /*4780*/  @!P0 NANOSLEEP.SYNCS 0x989680 ;  /* 0x009896800000895d */ /* 0x008fea0003900000 */
[----:B------:R-:W3:Y:S02]  /*4790*/  @!P0 SYNCS.PHASECHK.TRANS64 P0, [R0+URZ+0x58], R2 ;  /* 0x00005802000085a7 */ /* 0x000ee400080010ff */
[----:B--23--:R-:W-:Y:S05]  /*47a0*/  @P0 EXIT ;  /* 0x000000000000094d */ /* 0x00cfea0003800000 */
[----:B------:R-:W-:Y:S05]  /*47b0*/  BRA `(.L_x_80) ;  /* 0xfffffffc00e87947 */ /* 0x000fea000383ffff */
.L_x_65:
[----:B------:R-:W-:-:S06]  /*47c0*/  UISETP.GE.AND UP1, UPT, UR8, 0x4, UPT ;  /* 0x000000040800788c */ /* 0x000fcc000bf26270 */
[----:B------:R-:W-:-:S13]  /*47d0*/  PLOP3.LUT P0, PT, PT, PT, UP1, 0x80, 0x8 ;  /* 0x000000000008781c */ /* 0x000fda0003f0f018 */
[----:B------:R-:W-:Y:S05]  /*47e0*/  @!P0 EXIT ;  /* 0x000000000000894d */ /* 0x000fea0003800000 */
[----:B------:R-:W-:Y:S01]  /*47f0*/  BAR.SYNC.DEFER_BLOCKING 0x6, 0xa0 ;  /* 0x0182800000007b1d */ /* 0x000fe20000010000 */
[C---:B------:R-:W-:Y:S01]  /*4800*/  IMAD.SHL.U32 R4, R101.reuse, 0x40, RZ ;  /* 0x0000004065047824 */ /* 0x040fe200078e00ff */
[C---:B------:R-:W-:Y:S01]  /*4810*/  R2P PR, R101.reuse, 0x6 ;  /* 0x0000000665007804 */ /* 0x040fe20000000000 */
[C---:B------:R-:W-:Y:S01]  /*4820*/  IMAD.SHL.U32 R92, R101.reuse, 0x8, RZ ;  /* 0x00000008655c7824 */ /* 0x040fe200078e00ff */
[----:B------:R-:W-:Y:S01]  /*4830*/  CS2R R96, SRZ ;  /* 0x0000000000607805 */ /* 0x000fe2000001ff00 */
[C---:B------:R-:W-:Y:S01]  /*4840*/  IMAD.U32 R46, R101.reuse, 0x10000, RZ ;  /* 0x00010000652e7824 */ /* 0x040fe200078e00ff */
[----:B------:R-:W-:Y:S02]  /*4850*/  UMOV UR48, 0x400 ;  /* 0x0000040000307882 */ /* 0x000fe40000000000 */
[----:B------:R-:W1:Y:S01]  /*4860*/  LDC R91, c[0x0][0x370] ;  /* 0x0000dc00ff5b7b82 */ /* 0x000e620000000800 */
[----:B------:R-:W-:Y:S01]  /*4870*/  ULEA UR48, UR37, UR48, 0x18 ;  /* 0x0000003025307291 */ /* 0x000fe2000f8ec0ff */
[C---:B------:R-:W-:Y:S01]  /*4880*/  LOP3.LUT R3, R4.reuse, 0x1c0, RZ, 0xc0, !PT ;  /* 0x000001c004037812 */ /* 0x040fe200078ec0ff */
[----:B------:R-:W-:Y:S01]  /*4890*/  IMAD.SHL.U32 R2, R101, 0x20, RZ ;  /* 0x0000002065027824 */ /* 0x000fe200078e00ff */
[----:B------:R-:W-:Y:S01]  /*48a0*/  LOP3.LUT R4, R4, 0x200, RZ, 0xc0, !PT ;  /* 0x0000020004047812 */ /* 0x000fe200078ec0ff */
[----:B------:R-:W-:Y:S01]  /*48b0*/  IMAD.MOV.U32 R99, RZ, RZ, 0x20 ;  /* 0x00000020ff637424 */ /* 0x000fe200078e00ff */
[----:B------:R-:W-:Y:S01]  /*48c0*/  LOP3.LUT R92, R3, 0x38, R92, 0xf8, !PT ;  /* 0x00000038035c7812 */ /* 0x000fe200078ef85c */
[----:B------:R-:W-:Y:S01]  /*48d0*/  UIADD3 UR4, UPT, UPT, UR48, 0x400, URZ ;  /* 0x0000040030047890 */ /* 0x000fe2000fffe0ff */
[----:B------:R-:W2:Y:S01]  /*48e0*/  LDC R42, c[0x0][0xb0c] ;  /* 0x0002c300ff2a7b82 */ /* 0x000ea20000000800 */
[----:B------:R-:W-:Y:S01]  /*48f0*/  SHF.R.U32.HI R3, RZ, 0x1, R101 ;  /* 0x00000001ff037819 */ /* 0x000fe20000011665 */
[----:B------:R-:W-:Y:S01]  /*4900*/  IMAD.MOV.U32 R98, RZ, RZ, 0x1 ;  /* 0x00000001ff627424 */ /* 0x000fe200078e00ff */
[----:B------:R-:W-:Y:S01]  /*4910*/  LOP3.LUT R46, R46, 0x600000, RZ, 0xc0, !PT ;  /* 0x006000002e2e7812 */ /* 0x000fe200078ec0ff */
[----:B------:R-:W-:Y:S01]  /*4920*/  IMAD.MOV.U32 R45, RZ, RZ, RZ ;  /* 0x000000ffff2d7224 */ /* 0x000fe200078e00ff */
[----:B------:R-:W-:Y:S01]  /*4930*/  LOP3.LUT R2, R4, 0xc00, R2, 0xf8, !PT ;  /* 0x00000c0004027812 */ /* 0x000fe200078ef802 */
[----:B------:R-:W-:Y:S01]  /*4940*/  IMAD.MOV.U32 R104, RZ, RZ, RZ ;  /* 0x000000ffff687224 */ /* 0x000fe200078e00ff */
[----:B------:R-:W-:Y:S01]  /*4950*/  LOP3.LUT R92, R92, 0x8, R3, 0x78, !PT ;  /* 0x000000085c5c7812 */ /* 0x000fe200078e7803 */
[----:B------:R-:W4:Y:S01]  /*4960*/  LDC R89, c[0x0][0xb20] ;  /* 0x0002c800ff597b82 */ /* 0x000f220000000800 */
[----:B------:R-:W3:Y:S01]  /*4970*/  LDS R0, [UR48+0x120] ;  /* 0x00012030ff007984 */ /* 0x000ee20008000800 */
[----:B------:R-:W-:Y:S01]  /*4980*/  SEL R100, R99, 0xffffffe0, !P2 ;  /* 0xffffffe063647807 */ /* 0x000fe20005000000 */
[----:B------:R-:W-:Y:S01]  /*4990*/  IMAD.U32 R94, RZ, RZ, UR4 ;  /* 0x00000004ff5e7e24 */ /* 0x000fe2000f8e00ff */
[----:B------:R-:W-:Y:S01]  /*49a0*/  LOP3.LUT R92, R2, R92, RZ, 0xfc, !PT ;  /* 0x0000005c025c7212 */ /* 0x000fe200078efcff */
[----:B------:R-:W1:Y:S01]  /*49b0*/  LDCU.64 UR52, c[0x0][0x348] ;  /* 0x00006900ff3477ac */ /* 0x000e620008000a00 */
[----:B------:R-:W-:-:S02]  /*49c0*/  LOP3.LUT R101, R101, 0x60, RZ, 0xc0, !PT ;  /* 0x0000006065657812 */ /* 0x000fc400078ec0ff */
[----:B------:R-:W1:Y:S01]  /*49d0*/  LDC R41, c[0x0][0xb30] ;  /* 0x0002cc00ff297b82 */ /* 0x000e620000000800 */
[----:B------:R-:W-:Y:S01]  /*49e0*/  SEL R99, R99, 0xffffffe0, !P1 ;  /* 0xffffffe063637807 */ /* 0x000fe20004800000 */
[----:B------:R-:W1:Y:S01]  /*49f0*/  LDCU.64 UR38, c[0x0][0x888] ;  /* 0x00011100ff2677ac */ /* 0x000e620008000a00 */
[----:B------:R-:W1:Y:S05]  /*4a00*/  LDCU.64 UR44, c[0x0][0x890] ;  /* 0x00011200ff2c77ac */ /* 0x000e6a0008000a00 */
[----:B------:R-:W1:Y:S01]  /*4a10*/  LDC.64 R84, c[0x0][0xb10] ;  /* 0x0002c400ff547b82 */ /* 0x000e620000000a00 */
[----:B------:R-:W-:Y:S01]  /*4a20*/  UMOV UR49, URZ ;  /* 0x000000ff00317c82 */ /* 0x000fe20008000000 */
[----:B------:R-:W-:-:S06]  /*4a30*/  UMOV UR51, URZ ;  /* 0x000000ff00337c82 */ /* 0x000fcc0008000000 */
[----:B------:R-:W1:Y:S08]  /*4a40*/  LDC.64 R38, c[0x0][0xb18] ;  /* 0x0002c600ff267b82 */ /* 0x000e700000000a00 */
[----:B------:R-:W1:Y:S08]  /*4a50*/  LDC.64 R36, c[0x0][0xb28] ;  /* 0x0002ca00ff247b82 */ /* 0x000e700000000a00 */
[----:B------:R-:W1:Y:S01]  /*4a60*/  LDC.64 R82, c[0x0][0x8b0] ;  /* 0x00022c00ff527b82 */ /* 0x000e620000000a00 */
[----:B---3--:R-:W-:-:S07]  /*4a70*/  IMAD.IADD R46, R0, 0x1, R46 ;  /* 0x00000001002e7824 */ /* 0x008fce00078e022e */
[----:B------:R-:W3:Y:S08]  /*4a80*/  LDC.64 R80, c[0x0][0x8a8] ;  /* 0x00022a00ff507b82 */ /* 0x000ef00000000a00 */
[----:B--2-4-:R-:W1:Y:S02]  /*4a90*/  LDC R90, c[0x0][0x374] ;  /* 0x0000dd00ff5a7b82 */ /* 0x014e640000000800 */
.L_x_124:
[----:B------:R-:W-:Y:S02]  /*4aa0*/  LEA R0, R104, UR48, 0x3 ;  /* 0x0000003068007c11 */ /* 0x000fe4000f8e18ff */
[----:B------:R-:W-:Y:S02]  /*4ab0*/  SHF.L.U32 R2, R96, 0x1f, RZ ;  /* 0x0000001f60027819 */ /* 0x000fe400000006ff */
[----:B-1----:R-:W-:Y:S02]  /*4ac0*/  LEA R16, R104, UR48, 0x4 ;  /* 0x0000003068107c11 */ /* 0x002fe4000f8e20ff */
[----:B------:R-:W2:Y:S02]  /*4ad0*/  SYNCS.PHASECHK.TRANS64.TRYWAIT P0, [R0+URZ+0x70], R2 ;  /* 0x00007002000075a7 */ /* 0x000ea400080011ff */
[----:B--2---:R-:W-:Y:S05]  /*4ae0*/  @!P0 BRA `(.L_x_81) ;  /* 0x00000048008c8947 */ /* 0x004fea0003800000 */
.L_x_168:
[----:B------:R-:W4:Y:S01]  /*4af0*/  LDC.64 R10, c[0x0][0xb10] ;  /* 0x0002c400ff0a7b82 */ /* 0x000f220000000a00 */
[----:B------:R-:W3:Y:S01]  /*4b00*/  LDS.128 R16, [R16+0x100] ;  /* 0x0001000010107984 */ /* 0x000ee20000000c00 */
[----:B-1----:R-:W-:Y:S01]  /*4b10*/  ISETP.NE.AND P1, PT, R41, 0x1, PT ;  /* 0x000000012900780c */ /* 0x002fe20003f25270 */
[----:B--2---:R-:W-:Y:S01]  /*4b20*/  VIADD R0, R0, 0x80 ;  /* 0x0000008000007836 */ /* 0x004fe20000000000 */
[----:B------:R-:W-:Y:S04]  /*4b30*/  ISETP.GE.AND P0, PT, R40, 0x1, PT ;  /* 0x000000012800780c */ /* 0x000fe80003f06270 */
[----:B------:R-:W1:Y:S01]  /*4b40*/  LDC.64 R8, c[0x0][0xb18] ;  /* 0x0002c600ff087b82 */ /* 0x000e620000000a00 */
[----:B------:R-:W-:Y:S01]  /*4b50*/  PRMT R0, RZ, 0x654, R0 ;  /* 0x00000654ff007816 */ /* 0x000fe20000000000 */
[----:B------:R-:W-:Y:S01]  /*4b60*/  @!PT LDS RZ, [RZ] ;  /* 0x00000000fffff984 */ /* 0x000fe20000000800 */
[----:B------:R-:W-:Y:S01]  /*4b70*/  @!PT LDS RZ, [RZ] ;  /* 0x00000000fffff984 */ /* 0x000fe20000000800 */
[----:B------:R-:W-:Y:S01]  /*4b80*/  @!PT LDS RZ, [RZ] ;  /* 0x00000000fffff984 */ /* 0x000fe20000000800 */
[----:B------:R-:W-:Y:S01]  /*4b90*/  @!PT LDS RZ, [RZ] ;  /* 0x00000000fffff984 */ /* 0x000fe20000000800 */
[----:B------:R2:W-:Y:S06]  /*4ba0*/  MEMBAR.ALL.CTA ;  /* 0x0000000000007992 */ /* 0x0005ec0000008000 */
[----:B--2---:R-:W2:Y:S01]  /*4bb0*/  FENCE.VIEW.ASYNC.S ;  /* 0x00000000000073c6 */ /* 0x004ea20000000000 */
[----:B------:R-:W1:Y:S08]  /*4bc0*/  @!P1 LDC R12, c[0x0][0xb20] ;  /* 0x0002c800ff0c9b82 */ /* 0x000e700000000800 */
[----:B------:R-:W1:Y:S01]  /*4bd0*/  @!P1 LDC R7, c[0x0][0xb0c] ;  /* 0x0002c300ff079b82 */ /* 0x000e620000000800 */
[----:B--2---:R2:W-:Y:S01]  /*4be0*/  SYNCS.ARRIVE.TRANS64.RED.A1T0 RZ, [R0+URZ], RZ ;  /* 0x000000ff00ff79a7 */ /* 0x0045e200081004ff */
[----:B---3--:R-:W-:Y:S04]  /*4bf0*/  LOP3.LUT P4, RZ, R18, 0x1, RZ, 0xc0, !PT ;  /* 0x0000000112ff7812 */ /* 0x008fe8000788c0ff */
[----:B------:R-:W-:Y:S09]  /*4c00*/  P2R R102, PR, RZ, 0x10 ;  /* 0x00000010ff667803 */ /* 0x000ff20000000000 */
[----:B------:R-:W-:Y:S02]  /*4c10*/  @P4 MOV R44, R16 ;  /* 0x00000010002c4202 */ /* 0x000fe40000000f00 */
[----:B------:R-:W-:Y:S01]  /*4c20*/  @P4 LOP3.LUT R43, R17, 0xffff, RZ, 0xc0, !PT ;  /* 0x0000ffff112b4812 */ /* 0x000fe200078ec0ff */
[----:B--2-4-:R-:W-:Y:S06]  /*4c30*/  @!P0 BRA `(.L_x_82) ;  /* 0x0000000000a48947 */ /* 0x014fec0003800000 */
[----:B------:R-:W-:Y:S01]  /*4c40*/  IMAD.HI.U32 R0, R90, R39, RZ ;  /* 0x000000275a007227 */ /* 0x000fe200078e00ff */
[----:B------:R-:W-:Y:S02]  /*4c50*/  ISETP.NE.AND P0, PT, R38, 0x1, PT ;  /* 0x000000012600780c */ /* 0x000fe40003f05270 */
[----:B------:R-:W-:Y:S01]  /*4c60*/  ISETP.NE.AND P2, PT, R40, 0x1, PT ;  /* 0x000000012800780c */ /* 0x000fe20003f45270 */
[----:B------:R-:W-:Y:S01]  /*4c70*/  IMAD.HI.U32 R4, R91, R84, RZ ;  /* 0x000000545b047227 */ /* 0x000fe200078e00ff */
[----:B------:R-:W-:Y:S02]  /*4c80*/  SHF.R.U32.HI R0, RZ, R89, R0 ;  /* 0x00000059ff007219 */ /* 0x000fe40000011600 */
[----:B------:R-:W-:Y:S01]  /*4c90*/  ISETP.NE.AND P3, PT, R42, 0x1, PT ;  /* 0x000000012a00780c */ /* 0x000fe20003f65270 */
[----:B------:R-:W-:Y:S01]  /*4ca0*/  IMAD.HI.U32 R6, R43, R39, RZ ;  /* 0x000000272b067227 */ /* 0x000fe200078e00ff */
[-C--:B------:R-:W-:Y:S02]  /*4cb0*/  SHF.R.U32.HI R4, RZ, R85.reuse, R4 ;  /* 0x00000055ff047219 */ /* 0x080fe40000011604 */
[----:B------:R-:W-:Y:S01]  /*4cc0*/  SEL R0, R90, R0, !P0 ;  /* 0x000000005a007207 */ /* 0x000fe20004000000 */
[----:B------:R-:W-:Y:S01]  /*4cd0*/  IMAD.HI.U32 R5, R44, R84, RZ ;  /* 0x000000542c057227 */ /* 0x000fe200078e00ff */
[----:B------:R-:W-:Y:S03]  /*4ce0*/  SEL R4, R91, R4, !P3 ;  /* 0x000000045b047207 */ /* 0x000fe60005800000 */
[-C--:B------:R-:W-:Y:S01]  /*4cf0*/  IMAD.HI.U32 R3, R0, R36.reuse, RZ ;  /* 0x0000002400037227 */ /* 0x080fe200078e00ff */
[----:B------:R-:W-:Y:S03]  /*4d00*/  SHF.R.U32.HI R5, RZ, R85, R5 ;  /* 0x00000055ff057219 */ /* 0x000fe60000011605 */
[----:B------:R-:W-:Y:S01]  /*4d10*/  IMAD.HI.U32 R2, R4, R36, RZ ;  /* 0x0000002404027227 */ /* 0x000fe200078e00ff */
[----:B------:R-:W-:Y:S02]  /*4d20*/  @P2 SHF.R.U32.HI R0, RZ, R37, R3 ;  /* 0x00000025ff002219 */ /* 0x000fe40000011603 */
[----:B------:R-:W-:Y:S02]  /*4d30*/  SHF.R.U32.HI R3, RZ, R89, R6 ;  /* 0x00000059ff037219 */ /* 0x000fe40000011606 */
[----:B------:R-:W-:Y:S01]  /*4d40*/  @P2 SHF.R.U32.HI R4, RZ, R37, R2 ;  /* 0x00000025ff042219 */ /* 0x000fe20000011602 */
[----:B------:R-:W-:Y:S01]  /*4d50*/  IMAD R0, R40, R0, RZ ;  /* 0x0000000028007224 */ /* 0x000fe200078e02ff */
[----:B------:R-:W-:Y:S02]  /*4d60*/  SEL R3, R43, R3, !P0 ;  /* 0x000000032b037207 */ /* 0x000fe40004000000 */
[----:B------:R-:W-:Y:S01]  /*4d70*/  SEL R2, R44, R5, !P3 ;  /* 0x000000052c027207 */ /* 0x000fe20005800000 */
[----:B------:R-:W-:Y:S01]  /*4d80*/  IMAD R5, R40, R4, RZ ;  /* 0x0000000428057224 */ /* 0x000fe200078e02ff */
[C---:B------:R-:W-:Y:S01]  /*4d90*/  ISETP.GE.AND P0, PT, R3.reuse, R0, PT ;  /* 0x000000000300720c */ /* 0x040fe20003f06270 */
[C---:B------:R-:W-:Y:S03]  /*4da0*/  IMAD.HI.U32 R0, R3.reuse, R36, RZ ;  /* 0x0000002403007227 */ /* 0x040fe600078e00ff */
[C---:B------:R-:W-:Y:S02]  /*4db0*/  ISETP.GE.OR P0, PT, R2.reuse, R5, P0 ;  /* 0x000000050200720c */ /* 0x040fe40000706670 */
[----:B------:R-:W-:Y:S04]  /*4dc0*/  SHF.R.U32.HI R0, RZ, R37, R0 ;  /* 0x00000025ff007219 */ /* 0x000fe80000011600 */
[C---:B------:R-:W-:Y:S05]  /*4dd0*/  SEL R6, R3.reuse, R0, !P2 ;  /* 0x0000000003067207 */ /* 0x040fea0005000000 */
        /* <DEDUP_REMOVED lines=14> */
[----:B------:R-:W-:Y:S07]  /*4ec0*/  IMAD R43, R3, R38, R43 ;  /* 0x00000026032b7224 */ /* 0x000fee00078e022b */
.L_x_82:
[----:B-1----:R-:W-:Y:S01]  /*4ed0*/  @!P1 ISETP.NE.AND P0, PT, R8, 0x1, PT ;  /* 0x000000010800980c */ /* 0x002fe20003f05270 */
[----:B------:R-:W-:Y:S01]  /*4ee0*/  @!P1 IMAD.HI.U32 R2, R43, R9, RZ ;  /* 0x000000092b029227 */ /* 0x000fe200078e00ff */
[----:B------:R-:W-:Y:S01]  /*4ef0*/  R2UR UR42, R15 ;  /* 0x000000000f2a72ca */ /* 0x000fe200000e0000 */
[----:B------:R-:W-:Y:S01]  /*4f00*/  BSSY.RECONVERGENT B6, `(.L_x_83) ;  /* 0x0000031000067945 */ /* 0x000fe20003800200 */
[----:B------:R-:W-:Y:S01]  /*4f10*/  R2UR UR41, R14 ;  /* 0x000000000e2972ca */ /* 0x000fe200000e0000 */
[----:B------:R-:W-:Y:S01]  /*4f20*/  @!P1 IMAD.HI.U32 R0, R44, R10, RZ ;  /* 0x0000000a2c009227 */ /* 0x000fe200078e00ff */
[----:B------:R-:W-:Y:S02]  /*4f30*/  @!P1 SHF.R.U32.HI R2, RZ, R12, R2 ;  /* 0x0000000cff029219 */ /* 0x000fe40000011602 */
[----:B------:R-:W-:Y:S01]  /*4f40*/  @!P1 ISETP.NE.AND P2, PT, R7, 0x1, PT ;  /* 0x000000010700980c */ /* 0x000fe20003f45270 */
[----:B------:R-:W-:Y:S01]  /*4f50*/  VIADD R104, R104, 0x1 ;  /* 0x0000000168687836 */ /* 0x000fe20000000000 */
[----:B------:R-:W-:Y:S02]  /*4f60*/  @!P1 SEL R2, R43, R2, !P0 ;  /* 0x000000022b029207 */ /* 0x000fe40004000000 */
[----:B------:R-:W-:Y:S02]  /*4f70*/  @!P1 SHF.R.U32.HI R0, RZ, R11, R0 ;  /* 0x0000000bff009219 */ /* 0x000fe40000011600 */
[----:B------:R-:W-:Y:S01]  /*4f80*/  LOP3.LUT P0, RZ, R94, 0x3f0, RZ, 0xc0, !PT ;  /* 0x000003f05eff7812 */ /* 0x000fe2000780c0ff */
[----:B------:R-:W-:Y:S01]  /*4f90*/  USHF.L.U32 UR42, UR42, 0x6, URZ ;  /* 0x000000062a2a7899 */ /* 0x000fe200080006ff */
[----:B------:R-:W-:Y:S01]  /*4fa0*/  @!P1 SEL R3, R44, R0, !P2 ;  /* 0x000000002c039207 */ /* 0x000fe20005000000 */
[----:B------:R-:W-:Y:S01]  /*4fb0*/  USHF.L.U32 UR41, UR41, 0x8, URZ ;  /* 0x0000000829297899 */ /* 0x000fe200080006ff */
[----:B------:R-:W-:Y:S03]  /*4fc0*/  @P4 SHF.R.U32.HI R95, RZ, 0x10, R17 ;  /* 0x00000010ff5f4819 */ /* 0x000fe60000011611 */
[----:B------:R-:W-:Y:S02]  /*4fd0*/  @!P1 IMAD.IADD R0, R2, 0x1, -R3 ;  /* 0x0000000102009824 */ /* 0x000fe400078e0a03 */
[----:B------:R-:W-:Y:S02]  /*4fe0*/  @!P1 IMAD.IADD R2, R3, 0x1, -R2 ;  /* 0x0000000103029824 */ /* 0x000fe400078e0a02 */
[----:B------:R-:W-:Y:S02]  /*4ff0*/  @!P1 IMAD R44, R0, R7, R44 ;  /* 0x00000007002c9224 */ /* 0x000fe400078e022c */
[----:B------:R-:W-:Y:S01]  /*5000*/  @!P1 IMAD R43, R2, R8, R43 ;  /* 0x00000008022b9224 */ /* 0x000fe200078e022b */
[----:B------:R-:W-:Y:S06]  /*5010*/  @!P0 BRA `(.L_x_84) ;  /* 0x00000000007c8947 */ /* 0x000fec0003800000 */
[----:B------:R-:W1:Y:S01]  /*5020*/  LDCU.64 UR8, c[0x4][0x80] ;  /* 0x01001000ff0877ac */ /* 0x000e620008000a00 */
[----:B------:R-:W-:Y:S01]  /*5030*/  MOV R2, 0x0 ;  /* 0x0000000000027802 */ /* 0x000fe20000000f00 */
[----:B------:R-:W-:Y:S02]  /*5040*/  HFMA2 R12, -RZ, RZ, 0, 5.9604644775390625e-08 ;  /* 0x00000001ff0c7431 */ /* 0x000fe400000001ff */
[----:B------:R-:W-:Y:S01]  /*5050*/  IMAD.MOV.U32 R8, RZ, RZ, 0x70 ;  /* 0x00000070ff087424 */ /* 0x000fe200078e00ff */
[----:B------:R2:W3:Y:S01]  /*5060*/  LDC.64 R14, c[0x4][R2] ;  /* 0x01000000020e7b82 */ /* 0x0004e20000000a00 */
[----:B------:R-:W4:Y:S01]  /*5070*/  LDCU.64 UR6, c[0x4][0x88] ;  /* 0x01001100ff0677ac */ /* 0x000f220008000a00 */
[----:B------:R-:W-:Y:S01]  /*5080*/  IMAD.MOV.U32 R13, RZ, RZ, RZ ;  /* 0x000000ffff0d7224 */ /* 0x000fe200078e00ff */
[----:B------:R-:W2:Y:S01]  /*5090*/  LDCU.64 UR4, c[0x4][0x8] ;  /* 0x01000100ff0477ac */ /* 0x000ea20008000a00 */
[----:B-1----:R-:W-:Y:S01]  /*50a0*/  MOV R5, UR9 ;  /* 0x0000000900057c02 */ /* 0x002fe20008000f00 */
[----:B------:R-:W-:Y:S01]  /*50b0*/  IMAD.U32 R4, RZ, RZ, UR8 ;  /* 0x00000008ff047e24 */ /* 0x000fe2000f8e00ff */
[----:B----4-:R-:W-:Y:S01]  /*50c0*/  MOV R7, UR7 ;  /* 0x0000000700077c02 */ /* 0x010fe20008000f00 */
[----:B------:R-:W-:Y:S01]  /*50d0*/  IMAD.U32 R6, RZ, RZ, UR6 ;  /* 0x00000006ff067e24 */ /* 0x000fe2000f8e00ff */
[----:B--2---:R-:W-:Y:S01]  /*50e0*/  MOV R11, UR5 ;  /* 0x00000005000b7c02 */ /* 0x004fe20008000f00 */
[----:B------:R-:W-:Y:S02]  /*50f0*/  IMAD.U32 R10, RZ, RZ, UR4 ;  /* 0x00000004ff0a7e24 */ /* 0x000fe4000f8e00ff */
[----:B------:R-:W-:Y:S07]  /*5100*/  LEPC R20, `(.L_x_85) ;  /* 0x000000001014794e */ /* 0x000fee0000000000 */
[----:B---3-5:R-:W-:Y:S05]  /*5110*/  CALL.ABS.NOINC R14 ;  /* 0x000000000e007343 */ /* 0x028fea0003c00000 */
.L_x_85:
[----:B------:R-:W1:Y:S01]  /*5120*/  LDCU.64 UR8, c[0x4][0x80] ;  /* 0x01001000ff0877ac */ /* 0x000e620008000a00 */
[----:B------:R-:W2:Y:S01]  /*5130*/  LDC.64 R2, c[0x4][R2] ;  /* 0x0100000002027b82 */ /* 0x000ea20000000a00 */
[----:B------:R-:W-:Y:S02]  /*5140*/  HFMA2 R12, -RZ, RZ, 0, 5.9604644775390625e-08 ;  /* 0x00000001ff0c7431 */ /* 0x000fe400000001ff */
[----:B------:R-:W-:Y:S02]  /*5150*/  IMAD.MOV.U32 R8, RZ, RZ, 0x70 ;  /* 0x00000070ff087424 */ /* 0x000fe400078e00ff */
[----:B------:R-:W-:Y:S01]  /*5160*/  IMAD.MOV.U32 R13, RZ, RZ, RZ ;  /* 0x000000ffff0d7224 */ /* 0x000fe200078e00ff */
[----:B------:R-:W3:Y:S01]  /*5170*/  LDCU.64 UR6, c[0x4][0x88] ;  /* 0x01001100ff0677ac */ /* 0x000ee20008000a00 */
[----:B------:R-:W4:Y:S01]  /*5180*/  LDCU.64 UR4, c[0x4][0x8] ;  /* 0x01000100ff0477ac */ /* 0x000f220008000a00 */
[----:B-1----:R-:W-:Y:S02]  /*5190*/  MOV R4, UR8 ;  /* 0x0000000800047c02 */ /* 0x002fe40008000f00 */
[----:B------:R-:W-:Y:S02]  /*51a0*/  MOV R5, UR9 ;  /* 0x0000000900057c02 */ /* 0x000fe40008000f00 */
[----:B---3--:R-:W-:Y:S01]  /*51b0*/  MOV R7, UR7 ;  /* 0x0000000700077c02 */ /* 0x008fe20008000f00 */
[----:B------:R-:W-:Y:S01]  /*51c0*/  IMAD.U32 R6, RZ, RZ, UR6 ;  /* 0x00000006ff067e24 */ /* 0x000fe2000f8e00ff */
[----:B----4-:R-:W-:Y:S01]  /*51d0*/  MOV R11, UR5 ;  /* 0x00000005000b7c02 */ /* 0x010fe20008000f00 */
[----:B------:R-:W-:Y:S02]  /*51e0*/  IMAD.U32 R10, RZ, RZ, UR4 ;  /* 0x00000004ff0a7e24 */ /* 0x000fe4000f8e00ff */
[----:B------:R-:W-:Y:S07]  /*51f0*/  LEPC R20, `(.L_x_84) ;  /* 0x000000001014794e */ /* 0x000fee0000000000 */
[----:B--2---:R-:W-:Y:S05]  /*5200*/  CALL.ABS.NOINC R2 ;  /* 0x0000000002007343 */ /* 0x004fea0003c00000 */
.L_x_84:
[----:B------:R-:W-:Y:S05]  /*5210*/  BSYNC.RECONVERGENT B6 ;  /* 0x0000000000067941 */ /* 0x000fea0003800200 */
.L_x_83:
[----:B------:R-:W-:Y:S01]  /*5220*/  ISETP.NE.U32.AND P4, PT, R82, RZ, PT ;  /* 0x000000ff5200720c */ /* 0x000fe20003f85070 */
[----:B------:R-:W-:Y:S01]  /*5230*/  UISETP.NE.AND UP2, UPT, UR50, URZ, UPT ;  /* 0x000000ff3200728c */ /* 0x000fe2000bf45270 */
[----:B------:R-:W-:Y:S01]  /*5240*/  ISETP.NE.U32.AND P2, PT, RZ, UR38, PT ;  /* 0x00000026ff007c0c */ /* 0x000fe2000bf45070 */
[----:B------:R-:W-:Y:S01]  /*5250*/  UISETP.NE.U32.AND UP1, UPT, UR44, URZ, UPT ;  /* 0x000000ff2c00728c */ /* 0x000fe2000bf25070 */
[----:B------:R-:W-:Y:S01]  /*5260*/  ISETP.NE.AND.EX P4, PT, R83, RZ, PT, P4 ;  /* 0x000000ff5300720c */ /* 0x000fe20003f85340 */
[----:B------:R-:W-:Y:S01]  /*5270*/  UPLOP3.LUT UP0, UPT, UPT, UPT, UPT, 0x40, 0x4 ;  /* 0x000000000004789c */ /* 0x000fe20003f0e870 */
[----:B------:R-:W-:Y:S01]  /*5280*/  ISETP.NE.AND.EX P2, PT, RZ, UR39, PT, P2 ;  /* 0x00000027ff007c0c */ /* 0x000fe2000bf45320 */
[----:B------:R-:W-:Y:S01]  /*5290*/  UISETP.NE.AND.EX UP1, UPT, UR45, URZ, UPT, UP1 ;  /* 0x000000ff2d00728c */ /* 0x000fe2000bf25310 */
[----:B------:R-:W-:Y:S04]  /*52a0*/  PLOP3.LUT P1, PT, PT, PT, UP2, 0x80, 0x8 ;  /* 0x000000000008781c */ /* 0x000fe80003f2f028 */
[----:B------:R-:W-:Y:S06]  /*52b0*/  @UP2 UPLOP3.LUT UP0, UPT, UPT, UPT, UP1, 0x80, 0x8 ;  /* 0x000000000008289c */ /* 0x000fec0003f0f010 */
[----:B------:R-:W-:Y:S01]  /*52c0*/  PLOP3.LUT P0, PT, PT, PT, UP0, 0x80, 0x8 ;  /* 0x000000000008781c */ /* 0x000fe20003f0f008 */
[----:B------:R-:W-:Y:S01]  /*52d0*/  @!UPT UIADD3 URZ, UPT, UPT, URZ, URZ, URZ ;  /* 0x000000fffffff290 */ /* 0x000fe2000fffe0ff */
[----:B------:R-:W-:Y:S11]  /*52e0*/  BRA.U !UP1, `(.L_x_86) ;  /* 0x0000000109387547 */ /* 0x000ff6000b800000 */
[----:B------:R-:W-:Y:S01]  /*52f0*/  UISETP.NE.U32.AND UP0, UPT, UR38, URZ, UPT ;  /* 0x000000ff2600728c */ /* 0x000fe2000bf05070 */
[----:B------:R-:W-:Y:S02]  /*5300*/  HFMA2 R0, -RZ, RZ, 0, 5.9604644775390625e-08 ;  /* 0x00000001ff007431 */ /* 0x000fe400000001ff */
[----:B------:R-:W-:Y:S01]  /*5310*/  IMAD.MOV.U32 R88, RZ, RZ, 0x1 ;  /* 0x00000001ff587424 */ /* 0x000fe200078e00ff */
[----:B------:R-:W-:Y:S06]  /*5320*/  UISETP.NE.AND.EX UP0, UPT, UR39, URZ, UPT, UP0 ;  /* 0x000000ff2700728c */ /* 0x000fec000bf05300 */
[----:B------:R-:W-:Y:S05]  /*5330*/  PLOP3.LUT P3, PT, PT, PT, UP0, 0x80, 0x8 ;  /* 0x000000000008781c */ /* 0x000fea0003f6f008 */
[----:B------:R-:W1:Y:S01]  /*5340*/  @UP0 LDCU.64 UR6, c[0x0][0x888] ;  /* 0x00011100ff0607ac */ /* 0x000e620008000a00 */
[----:B------:R-:W-:Y:S07]  /*5350*/  @UP0 UIMAD UR4, UR36, UR44, URZ ;  /* 0x0000002c240402a4 */ /* 0x000fee000f8e02ff */
[----:B------:R-:W-:Y:S01]  /*5360*/  @!P3 PRMT R88, R0, 0x7610, R88 ;  /* 0x000076100058b816 */ /* 0x000fe20000000058 */
[----:B-1----:R-:W-:Y:S03]  /*5370*/  @UP0 UIMAD.WIDE UR6, UR4, 0x4, UR6 ;  /* 0x00000004040608a5 */ /* 0x002fe6000f8e0206 */
[----:B------:R-:W1:Y:S03]  /*5380*/  @!UP0 LDCU UR4, c[0x0][0x880] ;  /* 0x00011000ff0487ac */ /* 0x000e660008000800 */
[----:B------:R-:W-:Y:S01]  /*5390*/  IMAD.U32 R2, RZ, RZ, UR6 ;  /* 0x00000006ff027e24 */ /* 0x000fe2000f8e00ff */
[----:B------:R-:W-:Y:S05]  /*53a0*/  MOV R3, UR7 ;  /* 0x0000000700037c02 */ /* 0x000fea0008000f00 */
[----:B-----5:R2:W5:Y:S02]  /*53b0*/  @P3 LDG.E R49, desc[UR46][R2.64] ;  /* 0x0000002e02313981 */ /* 0x020564000c1e1900 */
[----:B-12---:R-:W-:Y:S02]  /*53c0*/  @!P3 IMAD.U32 R49, RZ, RZ, UR4 ;  /* 0x00000004ff31be24 */ /* 0x006fe4000f8e00ff */
.L_x_86:
[----:B------:R-:W-:Y:S05]  /*53d0*/  @!P4 BRA `(.L_x_87) ;  /* 0x000000000020c947 */ /* 0x000fea0003800000 */
[----:B------:R-:W-:Y:S04]  /*53e0*/  ISETP.NE.U32.AND P3, PT, R80, RZ, PT ;  /* 0x000000ff5000720c */ /* 0x000fe80003f65070 */
[----:B------:R-:W-:Y:S11]  /*53f0*/  ISETP.NE.AND.EX P3, PT, R81, RZ, PT, P3 ;  /* 0x000000ff5100720c */ /* 0x000ff60003f65330 */
[----:B------:R-:W-:Y:S02]  /*5400*/  @!UPT UIADD3 URZ, UPT, UPT, URZ, URZ, URZ ;  /* 0x000000fffffff290 */ /* 0x000fe4000fffe0ff */
[----:B------:R-:W1:Y:S01]  /*5410*/  @P3 LDC.64 R2, c[0x0][0x8a8] ;  /* 0x00022a00ff023b82 */ /* 0x000e620000000a00 */
[----:B------:R-:W-:Y:S04]  /*5420*/  @P3 IMAD R0, R82, UR36, RZ ;  /* 0x0000002452003c24 */ /* 0x000fe8000f8e02ff */
[----:B-1----:R-:W-:Y:S05]  /*5430*/  @P3 IMAD.WIDE R2, R0, 0x4, R2 ;  /* 0x0000000400023825 */ /* 0x002fea00078e0202 */
[----:B-----5:R1:W5:Y:S02]  /*5440*/  @P3 LDG.E R47, desc[UR46][R2.64] ;  /* 0x0000002e022f3981 */ /* 0x020364000c1e1900 */
[----:B-1----:R-:W2:Y:S02]  /*5450*/  @!P3 LDC R47, c[0x0][0x8a0] ;  /* 0x00022800ff2fbb82 */ /* 0x002ea40000000800 */
.L_x_87:
[----:B-----5:R-:W-:Y:S01]  /*5460*/  FSETP.NEU.AND P3, PT, R49, RZ, PT ;  /* 0x000000ff3100720b */ /* 0x020fe20003f6d000 */
[----:B------:R-:W-:Y:S01]  /*5470*/  IMAD.SHL.U32 R66, R92, 0x2, RZ ;  /* 0x000000025c427824 */ /* 0x000fe200078e00ff */
[----:B------:R-:W-:Y:S01]  /*5480*/  SEL R4, RZ, 0xffffffff, P2 ;  /* 0xffffffffff047807 */ /* 0x000fe20001000000 */
[----:B------:R-:W-:Y:S01]  /*5490*/  BSSY B1, `(.L_x_88) ;  /* 0x0000043000017945 */ /* 0x000fe20003800000 */
[----:B------:R-:W-:Y:S01]  /*54a0*/  @P1 LOP3.LUT P2, RZ, R88, 0xff, RZ, 0xc0, !PT ;  /* 0x000000ff58ff1812 */ /* 0x000fe2000784c0ff */
[----:B------:R-:W-:Y:S01]  /*54b0*/  VIADD R107, R66, UR48 ;  /* 0x00000030426b7c36 */ /* 0x000fe20008000000 */
[----:B------:R-:W-:Y:S01]  /*54c0*/  @P1 SEL R0, RZ, 0xffffffff, P3 ;  /* 0xffffffffff001807 */ /* 0x000fe20001800000 */
[----:B------:R-:W-:Y:S01]  /*54d0*/  IMAD.MOV.U32 R67, RZ, RZ, 0x1 ;  /* 0x00000001ff437424 */ /* 0x000fe200078e00ff */
[----:B------:R-:W-:Y:S01]  /*54e0*/  LOP3.LUT R98, R98, 0x1, RZ, 0x3c, !PT ;  /* 0x0000000162627812 */ /* 0x000fe200078e3cff */
[----:B------:R-:W-:Y:S01]  /*54f0*/  IMAD.MOV.U32 R65, RZ, RZ, RZ ;  /* 0x000000ffff417224 */ /* 0x000fe200078e00ff */
[----:B------:R-:W-:Y:S02]  /*5500*/  @P0 SEL R0, R4, R0, !P2 ;  /* 0x0000000004000207 */ /* 0x000fe40005000000 */
[----:B------:R-:W-:Y:S02]  /*5510*/  CS2R R78, SRZ ;  /* 0x00000000004e7805 */ /* 0x000fe4000001ff00 */
[----:B------:R-:W-:Y:S02]  /*5520*/  LEA R64, R45, UR48, 0x3 ;  /* 0x000000302d407c11 */ /* 0x000fe4000f8e18ff */
[----:B------:R-:W-:Y:S02]  /*5530*/  CS2R R76, SRZ ;  /* 0x00000000004c7805 */ /* 0x000fe4000001ff00 */
[----:B------:R-:W-:Y:S02]  /*5540*/  @P1 LOP3.LUT R0, R0, 0x1, RZ, 0xc0, !PT ;  /* 0x0000000100001812 */ /* 0x000fe400078ec0ff */
[----:B------:R-:W-:Y:S02]  /*5550*/  CS2R R70, SRZ ;  /* 0x0000000000467805 */ /* 0x000fe4000001ff00 */
[----:B------:R-:W-:Y:S02]  /*5560*/  SHF.L.U32 R2, R97, 0x1f, RZ ;  /* 0x0000001f61027819 */ /* 0x000fe400000006ff */
[----:B------:R-:W-:Y:S02]  /*5570*/  CS2R R68, SRZ ;  /* 0x0000000000447805 */ /* 0x000fe4000001ff00 */
[----:B------:R-:W-:Y:S02]  /*5580*/  ISETP.NE.U32.OR P6, PT, R0, 0x1, !P1 ;  /* 0x000000010000780c */ /* 0x000fe40004fc5470 */
[----:B------:R-:W-:Y:S02]  /*5590*/  CS2R R62, SRZ ;  /* 0x00000000003e7805 */ /* 0x000fe4000001ff00 */
[----:B------:R-:W-:Y:S02]  /*55a0*/  PLOP3.LUT P2, PT, PT, PT, UP1, 0x80, 0x8 ;  /* 0x000000000008781c */ /* 0x000fe40003f4f018 */
[----:B------:R-:W-:Y:S02]  /*55b0*/  CS2R R60, SRZ ;  /* 0x00000000003c7805 */ /* 0x000fe4000001ff00 */
[----:B------:R-:W-:Y:S02]  /*55c0*/  LEA.HI R48, R45, R45, RZ, 0x1 ;  /* 0x0000002d2d307211 */ /* 0x000fe400078f08ff */
[----:B------:R-:W-:Y:S02]  /*55d0*/  CS2R R58, SRZ ;  /* 0x00000000003a7805 */ /* 0x000fe4000001ff00 */
[----:B------:R-:W-:Y:S02]  /*55e0*/  LOP3.LUT P4, R103, R88, 0xff, RZ, 0xc0, !PT ;  /* 0x000000ff58677812 */ /* 0x000fe4000788c0ff */
[----:B------:R-:W-:Y:S02]  /*55f0*/  CS2R R56, SRZ ;  /* 0x0000000000387805 */ /* 0x000fe4000001ff00 */
[----:B------:R-:W-:Y:S01]  /*5600*/  SEL R3, RZ, 0xffffffff, P3 ;  /* 0xffffffffff037807 */ /* 0x000fe20001800000 */
[----:B------:R-:W-:Y:S01]  /*5610*/  VIADD R108, R107, 0x400 ;  /* 0x000004006b6c7836 */ /* 0x000fe20000000000 */
[----:B------:R-:W-:Y:S01]  /*5620*/  P2R R105, PR, RZ, 0x40 ;  /* 0x00000040ff697803 */ /* 0x000fe20000000000 */
[----:B------:R-:W-:Y:S01]  /*5630*/  IMAD.IADD R106, R99, 0x1, R107 ;  /* 0x00000001636a7824 */ /* 0x000fe200078e026b */
[----:B------:R-:W-:Y:S02]  /*5640*/  @P6 SHF.L.U32 R0, R98, 0x1f, RZ ;  /* 0x0000001f62006819 */ /* 0x000fe400000006ff */
[----:B------:R-:W-:Y:S02]  /*5650*/  @P2 SEL R3, R4, R3, !P4 ;  /* 0x0000000304032207 */ /* 0x000fe40006000000 */
[----:B------:R1:W3:Y:S02]  /*5660*/  @P6 SYNCS.PHASECHK.TRANS64.TRYWAIT P1, [UR48+0x20], R0 ;  /* 0x00002000ff0065a7 */ /* 0x0002e40008021130 */
[----:B------:R-:W-:Y:S04]  /*5670*/  LOP3.LUT R3, R3, 0x1, RZ, 0xc0, !PT ;  /* 0x0000000103037812 */ /* 0x000fe800078ec0ff */
[----:B------:R-:W-:Y:S04]  /*5680*/  ISETP.NE.U32.AND P5, PT, R3, 0x1, PT ;  /* 0x000000010300780c */ /* 0x000fe80003fa5070 */
[----:B------:R-:W-:Y:S01]  /*5690*/  P2R R72, PR, RZ, 0x20 ;  /* 0x00000020ff487803 */ /* 0x000fe20000000000 */
[----:B------:R4:W2:Y:S01]  /*56a0*/  SYNCS.PHASECHK.TRANS64.TRYWAIT P0, [R64+URZ+0x90], R2 ;  /* 0x00009002400075a7 */ /* 0x0008a200080011ff */
[C---:B-1----:R-:W-:Y:S01]  /*56b0*/  IMAD.SHL.U32 R0, R48.reuse, 0x80, RZ ;  /* 0x0000008030007824 */ /* 0x042fe200078e00ff */
[----:B------:R-:W-:Y:S04]  /*56c0*/  LOP3.LUT R48, R48, 0xffe, RZ, 0xc0, !PT ;  /* 0x00000ffe30307812 */ /* 0x000fe800078ec0ff */
[----:B------:R-:W-:Y:S01]  /*56d0*/  LOP3.LUT R0, R0, 0xffffff00, RZ, 0xc0, !PT ;  /* 0xffffff0000007812 */ /* 0x000fe200078ec0ff */
[----:B------:R-:W-:Y:S04]  /*56e0*/  IMAD.IADD R48, R45, 0x1, -R48 ;  /* 0x000000012d307824 */ /* 0x000fe800078e0a30 */
[----:B------:R-:W-:Y:S04]  /*56f0*/  IMAD.IADD R0, R46, 0x1, R0 ;  /* 0x000000012e007824 */ /* 0x000fe800078e0200 */
[----:B------:R-:W-:Y:S01]  /*5700*/  IMAD R48, R48, 0x100000, R0 ;  /* 0x0010000030307824 */ /* 0x000fe200078e0200 */
[----:B---3--:R-:W-:Y:S01]  /*5710*/  @P6 SEL R67, RZ, 0x1, !P1 ;  /* 0x00000001ff436807 */ /* 0x008fe20004800000 */
[----:B----4-:R-:W-:Y:S06]  /*5720*/  @!P6 BRA `(.L_x_89) ;  /* 0x000000000064e947 */ /* 0x010fec0003800000 */
[----:B------:R-:W-:Y:S01]  /*5730*/  @P5 IMAD R5, R100, 0x2, R108 ;  /* 0x0000000264055824 */ /* 0x000fe200078e026c */
[----:B------:R-:W-:Y:S01]  /*5740*/  ISETP.NE.AND P1, PT, R67, RZ, PT ;  /* 0x000000ff4300720c */ /* 0x000fe20003f25270 */
[----:B------:R-:W-:Y:S01]  /*5750*/  IMAD.MOV.U32 R78, RZ, RZ, RZ ;  /* 0x000000ffff4e7224 */ /* 0x000fe200078e00ff */
[----:B------:R-:W-:Y:S01]  /*5760*/  BSSY B0, `(.L_x_90) ;  /* 0x000000d000007945 */ /* 0x000fe20003800000 */
[----:B------:R-:W-:Y:S01]  /*5770*/  @P5 IMAD.IADD R4, R99, 0x1, R5 ;  /* 0x0000000163045824 */ /* 0x000fe200078e0205 */
[----:B------:R-:W-:Y:S02]  /*5780*/  CS2R R70, SRZ ;  /* 0x0000000000467805 */ /* 0x000fe4000001ff00 */
[----:B------:R-:W-:Y:S02]  /*5790*/  CS2R R68, SRZ ;  /* 0x0000000000447805 */ /* 0x000fe4000001ff00 */
[----:B------:R-:W-:Y:S02]  /*57a0*/  CS2R R76, SRZ ;  /* 0x00000000004c7805 */ /* 0x000fe4000001ff00 */
[----:B------:R-:W-:Y:S02]  /*57b0*/  CS2R R58, SRZ ;  /* 0x00000000003a7805 */ /* 0x000fe4000001ff00 */
[----:B------:R-:W-:Y:S02]  /*57c0*/  CS2R R56, SRZ ;  /* 0x0000000000387805 */ /* 0x000fe4000001ff00 */
[----:B------:R-:W-:Y:S02]  /*57d0*/  CS2R R62, SRZ ;  /* 0x00000000003e7805 */ /* 0x000fe4000001ff00 */
[----:B------:R-:W-:Y:S01]  /*57e0*/  CS2R R60, SRZ ;  /* 0x00000000003c7805 */ /* 0x000fe2000001ff00 */
[----:B------:R-:W-:Y:S06]  /*57f0*/  @P1 BRA `(.L_x_91) ;  /* 0x00000000000c1947 */ /* 0x000fec0003800000 */
[----:B------:R-:W-:Y:S04]  /*5800*/  SHF.L.U32 R3, R98, 0x1f, RZ ;  /* 0x0000001f62037819 */ /* 0x000fe800000006ff */
[----:B------:R-:W1:Y:S02]  /*5810*/  SYNCS.PHASECHK.TRANS64.TRYWAIT P1, [UR48+0x20], R3 ;  /* 0x00002003ff0075a7 */ /* 0x000e640008021130 */
[----:B-1----:R-:W-:Y:S05]  /*5820*/  @!P1 BRA `(.L_x_92) ;  /* 0x0000003c00509947 */ /* 0x002fea0003800000 */
.L_x_91:
[----:B------:R-:W-:Y:S05]  /*5830*/  BSYNC B0 ;  /* 0x0000000000007941 */ /* 0x000fea0003800000 */
.L_x_90:
[----:B------:R-:W-:Y:S01]  /*5840*/  ISETP.NE.AND P1, PT, R72, RZ, PT ;  /* 0x000000ff4800720c */ /* 0x000fe20003f25270 */
[----:B------:R-:W-:Y:S11]  /*5850*/  HFMA2 R65, -RZ, RZ, 0, 5.9604644775390625e-08 ;  /* 0x00000001ff417431 */ /* 0x000ff600000001ff */
[----:B------:R-:W-:Y:S01]  /*5860*/  @!UPT UIADD3 URZ, UPT, UPT, URZ, URZ, URZ ;  /* 0x000000fffffff290 */ /* 0x000fe2000fffe0ff */
[----:B------:R-:W-:Y:S05]  /*5870*/  @P1 WARPSYNC.ALL ;  /* 0x0000000000001948 */ /* 0x000fea0003800000 */
[----:B------:R3:W4:Y:S04]  /*5880*/  @P1 LDSM.16.M88.4 R68, [R5] ;  /* 0x000000000544183b */ /* 0x0007280000000200 */
[----:B------:R3:W1:Y:S04]  /*5890*/  @P1 LDSM.16.M88.4 R76, [R4] ;  /* 0x00000000044c183b */ /* 0x0006680000000200 */
[----:B------:R3:W1:Y:S04]  /*58a0*/  @P1 LDSM.16.M88.4 R56, [R66+UR48+0x400] ;  /* 0x000400304238183b */ /* 0x0006680008000200 */
[----:B------:R3:W1:Y:S02]  /*58b0*/  @P1 LDSM.16.M88.4 R60, [R106+0x400] ;  /* 0x000400006a3c183b */ /* 0x0006640000000200 */
.L_x_89:
[----:B------:R-:W-:Y:S05]  /*58c0*/  BSYNC B1 ;  /* 0x0000000000017941 */ /* 0x000fea0003800000 */
.L_x_88:
[----:B-1----:R-:W-:Y:S04]  /*58d0*/  SHF.R.U32.HI R0, RZ, 0x15, R48 ;  /* 0x00000015ff007819 */ /* 0x002fe80000011630 */
[----:B------:R-:W-:Y:S01]  /*58e0*/  LOP3.LUT P1, RZ, R0, 0x3, R93, 0x48, !PT ;  /* 0x0000000300ff7812 */ /* 0x000fe2000782485d */
[----:B------:R-:W-:Y:S01]  /*58f0*/  @!UPT UIADD3 URZ, UPT, UPT, URZ, URZ, URZ ;  /* 0x000000fffffff290 */ /* 0x000fe2000fffe0ff */
[----:B--2---:R-:W-:Y:S11]  /*5900*/  @P0 BRA `(.L_x_93) ;  /* 0x0000000000080947 */ /* 0x004ff60003800000 */
[----:B------:R-:W1:Y:S02]  /*5910*/  SYNCS.PHASECHK.TRANS64.TRYWAIT P0, [R64+URZ+0x90], R2 ;  /* 0x00009002400075a7 */ /* 0x000e6400080011ff */
[----:B-1----:R-:W-:Y:S05]  /*5920*/  @!P0 BRA `(.L_x_94) ;  /* 0x0000003c00288947 */ /* 0x002fea0003800000 */
.L_x_93:
[----:B------:R-:W-:Y:S05]  /*5930*/  @!P1 BRA `(.L_x_95) ;  /* 0x0000000000409947 */ /* 0x000fea0003800000 */
[----:B------:R-:W3:Y:S01]  /*5940*/  LDCU.64 UR8, c[0x4][0x70] ;  /* 0x01000e00ff0877ac */ /* 0x000ee20008000a00 */
[----:B------:R-:W-:Y:S01]  /*5950*/  MOV R3, 0x0 ;  /* 0x0000000000037802 */ /* 0x000fe20000000f00 */
[----:B------:R-:W-:Y:S02]  /*5960*/  HFMA2 R12, -RZ, RZ, 0, 5.9604644775390625e-08 ;  /* 0x00000001ff0c7431 */ /* 0x000fe400000001ff */
[----:B------:R-:W-:Y:S02]  /*5970*/  IMAD.MOV.U32 R8, RZ, RZ, 0x192 ;  /* 0x00000192ff087424 */ /* 0x000fe400078e00ff */
[----:B------:R-:W-:Y:S01]  /*5980*/  IMAD.MOV.U32 R13, RZ, RZ, RZ ;  /* 0x000000ffff0d7224 */ /* 0x000fe200078e00ff */
[----:B------:R-:W2:Y:S01]  /*5990*/  LDCU.64 UR6, c[0x4][0x78] ;  /* 0x01000f00ff0677ac */ /* 0x000ea20008000a00 */
[----:B-1----:R-:W1:Y:S01]  /*59a0*/  LDC.64 R2, c[0x4][R3] ;  /* 0x0100000003027b82 */ /* 0x002e620000000a00 */
[----:B------:R-:W5:Y:S01]  /*59b0*/  LDCU.64 UR4, c[0x4][0x10] ;  /* 0x01000200ff0477ac */ /* 0x000f620008000a00 */
[----:B---3--:R-:W-:Y:S01]  /*59c0*/  MOV R5, UR9 ;  /* 0x0000000900057c02 */ /* 0x008fe20008000f00 */
[----:B------:R-:W-:Y:S01]  /*59d0*/  IMAD.U32 R4, RZ, RZ, UR8 ;  /* 0x00000008ff047e24 */ /* 0x000fe2000f8e00ff */
[----:B--2---:R-:W-:Y:S01]  /*59e0*/  MOV R7, UR7 ;  /* 0x0000000700077c02 */ /* 0x004fe20008000f00 */
[----:B------:R-:W-:Y:S01]  /*59f0*/  IMAD.U32 R6, RZ, RZ, UR6 ;  /* 0x00000006ff067e24 */ /* 0x000fe2000f8e00ff */
[----:B-----5:R-:W-:Y:S01]  /*5a00*/  MOV R11, UR5 ;  /* 0x00000005000b7c02 */ /* 0x020fe20008000f00 */
[----:B------:R-:W-:Y:S02]  /*5a10*/  IMAD.U32 R10, RZ, RZ, UR4 ;  /* 0x00000004ff0a7e24 */ /* 0x000fe4000f8e00ff */
[----:B------:R-:W-:Y:S07]  /*5a20*/  LEPC R20, `(.L_x_95) ;  /* 0x000000001014794e */ /* 0x000fee0000000000 */
[----:B-1--4-:R-:W-:Y:S05]  /*5a30*/  CALL.ABS.NOINC R2 ;  /* 0x0000000002007343 */ /* 0x012fea0003c00000 */
.L_x_95:
[----:B------:R-:W-:Y:S01]  /*5a40*/  SHF.L.U32 R50, R56, 0x10, RZ ;  /* 0x0000001038327819 */ /* 0x000fe200000006ff */
[----:B------:R-:W-:Y:S05]  /*5a50*/  WARPSYNC.ALL ;  /* 0x0000000000007948 */ /* 0x000fea0003800000 */
[----:B------:R-:W-:Y:S01]  /*5a60*/  R2UR UR4, R48 ;  /* 0x00000000300472ca */ /* 0x000fe200000e0000 */
[----:B------:R-:W-:Y:S01]  /*5a70*/  BSSY.RECONVERGENT B0, `(.L_x_96) ;  /* 0x000008b000007945 */ /* 0x000fe20003800200 */
[----:B------:R-:W-:Y:S02]  /*5a80*/  LOP3.LUT R51, R56, 0xffff0000, RZ, 0xc0, !PT ;  /* 0xffff000038337812 */ /* 0x000fe400078ec0ff */
[----:B------:R-:W-:Y:S02]  /*5a90*/  SHF.L.U32 R52, R57, 0x10, RZ ;  /* 0x0000001039347819 */ /* 0x000fe400000006ff */
[----:B------:R-:W-:Y:S02]  /*5aa0*/  SHF.L.U32 R73, R100, 0x1, RZ ;  /* 0x0000000164497819 */ /* 0x000fe400000006ff */
[----:B------:R-:W-:Y:S02]  /*5ab0*/  ISETP.NE.AND P0, PT, R101, RZ, PT ;  /* 0x000000ff6500720c */ /* 0x000fe40003f05270 */
[----:B------:R-:W-:Y:S03]  /*5ac0*/  IADD3 R108, PT, PT, R108, R73, RZ ;  /* 0x000000496c6c7210 */ /* 0x000fe60007ffe0ff */
[----:B---3--:R-:W2:Y:S01]  /*5ad0*/  LDTM.16dp256bit.x8 R4, tmem[UR4] ;  /* 0x00000004000479ee */ /* 0x008ea200081a0000 */
[----:B------:R-:W-:Y:S01]  /*5ae0*/  IADD3 R109, PT, PT, R99, R108, RZ ;  /* 0x0000006c636d7210 */ /* 0x000fe20007ffe0ff */
[C---:B--2---:R-:W-:Y:S01]  /*5af0*/  FMUL R0, R47.reuse, R4 ;  /* 0x000000042f007220 */ /* 0x044fe20000400000 */
[C---:B-1----:R-:W-:Y:S01]  /*5b00*/  FMUL R2, R47.reuse, R5 ;  /* 0x000000052f027220 */ /* 0x042fe20000400000 */
[C---:B------:R-:W-:Y:S01]  /*5b10*/  FMUL R4, R47.reuse, R8 ;  /* 0x000000082f047220 */ /* 0x040fe20000400000 */
[C---:B------:R-:W-:Y:S01]  /*5b20*/  FMUL R3, R47.reuse, R6 ;  /* 0x000000062f037220 */ /* 0x040fe20000400000 */
[C---:B------:R-:W-:Y:S01]  /*5b30*/  FMUL R5, R47.reuse, R9 ;  /* 0x000000092f057220 */ /* 0x040fe20000400000 */
[C---:B------:R-:W-:Y:S01]  /*5b40*/  FMUL R8, R47.reuse, R12 ;  /* 0x0000000c2f087220 */ /* 0x040fe20000400000 */
[C---:B------:R-:W-:Y:S01]  /*5b50*/  FMUL R6, R47.reuse, R10 ;  /* 0x0000000a2f067220 */ /* 0x040fe20000400000 */
[C---:B------:R-:W-:Y:S01]  /*5b60*/  FMUL R9, R47.reuse, R13 ;  /* 0x0000000d2f097220 */ /* 0x040fe20000400000 */
[----:B------:R-:W-:Y:S01]  /*5b70*/  FMUL R12, R47, R16 ;  /* 0x000000102f0c7220 */ /* 0x000fe20000400000 */
[----:B------:R-:W-:Y:S01]  /*5b80*/  FFMA R0, R49, R50, R0 ;  /* 0x0000003231007223 */ /* 0x000fe20000000000 */
[C---:B------:R-:W-:Y:S01]  /*5b90*/  FMUL R10, R47.reuse, R14 ;  /* 0x0000000e2f0a7220 */ /* 0x040fe20000400000 */
[C---:B------:R-:W-:Y:S01]  /*5ba0*/  FMUL R13, R47.reuse, R17 ;  /* 0x000000112f0d7220 */ /* 0x040fe20000400000 */
[----:B------:R-:W-:Y:S01]  /*5bb0*/  FMUL R16, R47, R20 ;  /* 0x000000142f107220 */ /* 0x000fe20000400000 */
[----:B------:R-:W-:Y:S01]  /*5bc0*/  FFMA R2, R49, R51, R2 ;  /* 0x0000003331027223 */ /* 0x000fe20000000002 */
[C---:B------:R-:W-:Y:S01]  /*5bd0*/  FMUL R14, R47.reuse, R18 ;  /* 0x000000122f0e7220 */ /* 0x040fe20000400000 */
[C---:B------:R-:W-:Y:S01]  /*5be0*/  FMUL R17, R47.reuse, R21 ;  /* 0x000000152f117220 */ /* 0x040fe20000400000 */
[C---:B------:R-:W-:Y:S01]  /*5bf0*/  FMUL R20, R47.reuse, R24 ;  /* 0x000000182f147220 */ /* 0x040fe20000400000 */
[C---:B------:R-:W-:Y:S01]  /*5c00*/  FMUL R18, R47.reuse, R22 ;  /* 0x000000162f127220 */ /* 0x040fe20000400000 */
[C---:B------:R-:W-:Y:S01]  /*5c10*/  FMUL R21, R47.reuse, R25 ;  /* 0x000000192f157220 */ /* 0x040fe20000400000 */
[C---:B------:R-:W-:Y:S01]  /*5c20*/  FMUL R24, R47.reuse, R28 ;  /* 0x0000001c2f187220 */ /* 0x040fe20000400000 */
[C---:B------:R-:W-:Y:S01]  /*5c30*/  FMUL R22, R47.reuse, R26 ;  /* 0x0000001a2f167220 */ /* 0x040fe20000400000 */
[C---:B------:R-:W-:Y:S01]  /*5c40*/  FMUL R25, R47.reuse, R29 ;  /* 0x0000001d2f197220 */ /* 0x040fe20000400000 */
[----:B------:R-:W-:Y:S01]  /*5c50*/  FMUL R28, R47, R32 ;  /* 0x000000202f1c7220 */ /* 0x000fe20000400000 */
[----:B------:R-:W-:Y:S01]  /*5c60*/  LOP3.LUT R32, R57, 0xffff0000, RZ, 0xc0, !PT ;  /* 0xffff000039207812 */ /* 0x000fe200078ec0ff */
[C---:B------:R-:W-:Y:S01]  /*5c70*/  FMUL R26, R47.reuse, R30 ;  /* 0x0000001e2f1a7220 */ /* 0x040fe20000400000 */
[----:B------:R-:W-:Y:S01]  /*5c80*/  FMUL R29, R47, R33 ;  /* 0x000000212f1d7220 */ /* 0x000fe20000400000 */
[----:B------:R-:W-:Y:S01]  /*5c90*/  SHF.L.U32 R33, R58, 0x10, RZ ;  /* 0x000000103a217819 */ /* 0x000fe200000006ff */
[----:B------:R-:W-:Y:S01]  /*5ca0*/  FFMA R3, R49, R52, R3 ;  /* 0x0000003431037223 */ /* 0x000fe20000000003 */
[----:B------:R-:W-:Y:S01]  /*5cb0*/  F2FP.BF16.F32.PACK_AB R52, R2, R0 ;  /* 0x000000000234723e */ /* 0x000fe200000010ff */
[----:B------:R-:W-:Y:S01]  /*5cc0*/  FMUL R7, R47, R7 ;  /* 0x000000072f077220 */ /* 0x000fe20000400000 */
[----:B------:R-:W-:Y:S01]  /*5cd0*/  SHF.L.U32 R0, R59, 0x10, RZ ;  /* 0x000000103b007819 */ /* 0x000fe200000006ff */
[----:B------:R-:W-:Y:S01]  /*5ce0*/  FMUL R30, R47, R34 ;  /* 0x000000222f1e7220 */ /* 0x000fe20000400000 */
[----:B------:R-:W-:Y:S01]  /*5cf0*/  LOP3.LUT R34, R58, 0xffff0000, RZ, 0xc0, !PT ;  /* 0xffff00003a227812 */ /* 0x000fe200078ec0ff */
[----:B------:R-:W-:Y:S01]  /*5d00*/  FFMA R7, R49, R32, R7 ;  /* 0x0000002031077223 */ /* 0x000fe20000000007 */
[----:B------:R-:W-:Y:S01]  /*5d10*/  LOP3.LUT R2, R59, 0xffff0000, RZ, 0xc0, !PT ;  /* 0xffff00003b027812 */ /* 0x000fe200078ec0ff */
[----:B------:R-:W-:Y:S01]  /*5d20*/  FFMA R4, R49, R33, R4 ;  /* 0x0000002131047223 */ /* 0x000fe20000000004 */
[----:B------:R-:W-:Y:S01]  /*5d30*/  FMUL R11, R47, R11 ;  /* 0x0000000b2f0b7220 */ /* 0x000fe20000400000 */
[----:B------:R-:W-:Y:S01]  /*5d40*/  FFMA R5, R49, R34, R5 ;  /* 0x0000002231057223 */ /* 0x000fe20000000005 */
[----:B------:R-:W-:Y:S01]  /*5d50*/  F2FP.BF16.F32.PACK_AB R53, R7, R3 ;  /* 0x000000030735723e */ /* 0x000fe200000010ff */
[C---:B------:R-:W-:Y:S01]  /*5d60*/  FFMA R6, R49.reuse, R0, R6 ;  /* 0x0000000031067223 */ /* 0x040fe20000000006 */
[C---:B------:R-:W-:Y:S01]  /*5d70*/  SHF.L.U32 R0, R60.reuse, 0x10, RZ ;  /* 0x000000103c007819 */ /* 0x040fe200000006ff */
[----:B------:R-:W-:Y:S01]  /*5d80*/  FFMA R11, R49, R2, R11 ;  /* 0x00000002310b7223 */ /* 0x000fe2000000000b */
[----:B------:R-:W-:Y:S01]  /*5d90*/  LOP3.LUT R2, R60, 0xffff0000, RZ, 0xc0, !PT ;  /* 0xffff00003c027812 */ /* 0x000fe200078ec0ff */
[----:B------:R-:W-:Y:S01]  /*5da0*/  FMUL R15, R47, R15 ;  /* 0x0000000f2f0f7220 */ /* 0x000fe20000400000 */
[----:B------:R-:W-:Y:S01]  /*5db0*/  SHF.L.U32 R3, R61, 0x10, RZ ;  /* 0x000000103d037819 */ /* 0x000fe200000006ff */
[----:B------:R-:W-:Y:S01]  /*5dc0*/  FFMA R8, R49, R0, R8 ;  /* 0x0000000031087223 */ /* 0x000fe20000000008 */
[----:B------:R-:W-:Y:S01]  /*5dd0*/  LOP3.LUT R0, R61, 0xffff0000, RZ, 0xc0, !PT ;  /* 0xffff00003d007812 */ /* 0x000fe200078ec0ff */
[C---:B------:R-:W-:Y:S01]  /*5de0*/  FFMA R9, R49.reuse, R2, R9 ;  /* 0x0000000231097223 */ /* 0x040fe20000000009 */
[C---:B------:R-:W-:Y:S01]  /*5df0*/  SHF.L.U32 R2, R62.reuse, 0x10, RZ ;  /* 0x000000103e027819 */ /* 0x040fe200000006ff */
[----:B------:R-:W-:Y:S01]  /*5e00*/  FFMA R10, R49, R3, R10 ;  /* 0x00000003310a7223 */ /* 0x000fe2000000000a */
[----:B------:R-:W-:Y:S01]  /*5e10*/  SHF.L.U32 R3, R63, 0x10, RZ ;  /* 0x000000103f037819 */ /* 0x000fe200000006ff */
[C---:B------:R-:W-:Y:S01]  /*5e20*/  FFMA R15, R49.reuse, R0, R15 ;  /* 0x00000000310f7223 */ /* 0x040fe2000000000f */
[----:B------:R-:W-:Y:S01]  /*5e30*/  LOP3.LUT R0, R62, 0xffff0000, RZ, 0xc0, !PT ;  /* 0xffff00003e007812 */ /* 0x000fe200078ec0ff */
[----:B------:R-:W-:Y:S01]  /*5e40*/  FFMA R12, R49, R2, R12 ;  /* 0x00000002310c7223 */ /* 0x000fe2000000000c */
[C---:B----4-:R-:W-:Y:S01]  /*5e50*/  SHF.L.U32 R2, R68.reuse, 0x10, RZ ;  /* 0x0000001044027819 */ /* 0x050fe200000006ff */
[----:B------:R-:W-:Y:S01]  /*5e60*/  FMUL R19, R47, R19 ;  /* 0x000000132f137220 */ /* 0x000fe20000400000 */
[----:B------:R-:W-:Y:S01]  /*5e70*/  F2FP.BF16.F32.PACK_AB R54, R5, R4 ;  /* 0x000000040536723e */ /* 0x000fe200000010ff */
[----:B------:R-:W-:Y:S01]  /*5e80*/  FFMA R13, R49, R0, R13 ;  /* 0x00000000310d7223 */ /* 0x000fe2000000000d */
[----:B------:R-:W-:Y:S01]  /*5e90*/  LOP3.LUT R0, R63, 0xffff0000, RZ, 0xc0, !PT ;  /* 0xffff00003f007812 */ /* 0x000fe200078ec0ff */
[----:B------:R-:W-:Y:S01]  /*5ea0*/  FFMA R14, R49, R3, R14 ;  /* 0x00000003310e7223 */ /* 0x000fe2000000000e */
[----:B------:R-:W-:Y:S01]  /*5eb0*/  LOP3.LUT R3, R68, 0xffff0000, RZ, 0xc0, !PT ;  /* 0xffff000044037812 */ /* 0x000fe200078ec0ff */
[----:B------:R-:W-:Y:S01]  /*5ec0*/  FMUL R23, R47, R23 ;  /* 0x000000172f177220 */ /* 0x000fe20000400000 */
[----:B------:R-:W-:Y:S01]  /*5ed0*/  F2FP.BF16.F32.PACK_AB R55, R11, R6 ;  /* 0x000000060b37723e */ /* 0x000fe200000010ff */
[----:B------:R-:W-:Y:S01]  /*5ee0*/  FFMA R19, R49, R0, R19 ;  /* 0x0000000031137223 */ /* 0x000fe20000000013 */
[----:B------:R-:W-:Y:S01]  /*5ef0*/  SHF.L.U32 R0, R69, 0x10, RZ ;  /* 0x0000001045007819 */ /* 0x000fe200000006ff */
[----:B------:R-:W-:Y:S01]  /*5f00*/  FFMA R16, R49, R2, R16 ;  /* 0x0000000231107223 */ /* 0x000fe20000000010 */
[----:B------:R-:W-:Y:S01]  /*5f10*/  LOP3.LUT R2, R69, 0xffff0000, RZ, 0xc0, !PT ;  /* 0xffff000045027812 */ /* 0x000fe200078ec0ff */
[----:B------:R-:W-:Y:S01]  /*5f20*/  FFMA R17, R49, R3, R17 ;  /* 0x0000000331117223 */ /* 0x000fe20000000011 */
[----:B------:R-:W-:Y:S01]  /*5f30*/  SHF.L.U32 R3, R71, 0x10, RZ ;  /* 0x0000001047037819 */ /* 0x000fe200000006ff */
        /* <DEDUP_REMOVED lines=15> */
[C---:B------:R-:W-:Y:S01]  /*6030*/  SHF.L.U32 R2, R78.reuse, 0x10, RZ ;  /* 0x000000104e027819 */ /* 0x040fe200000006ff */
[----:B------:R-:W-:Y:S01]  /*6040*/  FMUL R31, R47, R31 ;  /* 0x0000001f2f1f7220 */ /* 0x000fe20000400000 */
[----:B------:R-:W-:Y:S01]  /*6050*/  F2FP.BF16.F32.PACK_AB R8, R9, R8 ;  /* 0x000000080908723e */ /* 0x000fe200000010ff */
[----:B------:R1:W-:Y:S01]  /*6060*/  STSM.16.M88.4 [R107+0x400], R52 ;  /* 0x000400346b007844 */ /* 0x0003e20000000200 */
        /* <DEDUP_REMOVED lines=8> */
[----:B------:R-:W-:Y:S01]  /*60f0*/  LOP3.LUT R0, R79, 0xffff0000, RZ, 0xc0, !PT ;  /* 0xffff00004f007812 */ /* 0x000fe200078ec0ff */
[----:B------:R-:W-:Y:S01]  /*6100*/  FFMA R28, R49, R2, R28 ;  /* 0x00000002311c7223 */ /* 0x000fe2000000001c */
[----:B------:R-:W-:Y:S01]  /*6110*/  F2FP.BF16.F32.PACK_AB R11, R19, R14 ;  /* 0x0000000e130b723e */ /* 0x000fe200000010ff */
[----:B------:R-:W-:Y:S01]  /*6120*/  FFMA R29, R49, R3, R29 ;  /* 0x00000003311d7223 */ /* 0x000fe2000000001d */
[----:B------:R-:W-:Y:S01]  /*6130*/  F2FP.BF16.F32.PACK_AB R16, R17, R16 ;  /* 0x000000101110723e */ /* 0x000fe200000010ff */
[----:B------:R-:W-:Y:S01]  /*6140*/  FFMA R30, R49, R4, R30 ;  /* 0x00000004311e7223 */ /* 0x000fe2000000001e */
[----:B------:R-:W-:Y:S01]  /*6150*/  F2FP.BF16.F32.PACK_AB R17, R23, R18 ;  /* 0x000000121711723e */ /* 0x000fe200000010ff */
[----:B------:R1:W-:Y:S01]  /*6160*/  STSM.16.M88.4 [R106+0x400], R8 ;  /* 0x000400086a007844 */ /* 0x0003e20000000200 */
[----:B------:R-:W-:Y:S01]  /*6170*/  FFMA R35, R49, R0, R35 ;  /* 0x0000000031237223 */ /* 0x000fe20000000023 */
[----:B------:R-:W-:Y:S02]  /*6180*/  F2FP.BF16.F32.PACK_AB R18, R21, R20 ;  /* 0x000000141512723e */ /* 0x000fe400000010ff */
[----:B------:R-:W-:Y:S02]  /*6190*/  F2FP.BF16.F32.PACK_AB R19, R27, R22 ;  /* 0x000000161b13723e */ /* 0x000fe400000010ff */
[----:B------:R-:W-:Y:S02]  /*61a0*/  F2FP.BF16.F32.PACK_AB R24, R25, R24 ;  /* 0x000000181918723e */ /* 0x000fe400000010ff */
[----:B------:R-:W-:Y:S01]  /*61b0*/  F2FP.BF16.F32.PACK_AB R25, R31, R26 ;  /* 0x0000001a1f19723e */ /* 0x000fe200000010ff */
[----:B------:R1:W-:Y:S01]  /*61c0*/  STSM.16.M88.4 [R108], R16 ;  /* 0x000000106c007844 */ /* 0x0003e20000000200 */
[----:B------:R-:W-:Y:S02]  /*61d0*/  F2FP.BF16.F32.PACK_AB R26, R29, R28 ;  /* 0x0000001c1d1a723e */ /* 0x000fe400000010ff */
[----:B------:R-:W-:Y:S05]  /*61e0*/  F2FP.BF16.F32.PACK_AB R27, R35, R30 ;  /* 0x0000001e231b723e */ /* 0x000fea00000010ff */
[----:B------:R1:W-:Y:S01]  /*61f0*/  STSM.16.M88.4 [R109], R24 ;  /* 0x000000186d007844 */ /* 0x0003e20000000200 */
[----:B------:R-:W-:Y:S01]  /*6200*/  @!PT LDS RZ, [RZ] ;  /* 0x00000000fffff984 */ /* 0x000fe20000000800 */
[----:B------:R-:W-:Y:S01]  /*6210*/  @!PT LDS RZ, [RZ] ;  /* 0x00000000fffff984 */ /* 0x000fe20000000800 */
[----:B------:R-:W-:Y:S01]  /*6220*/  @!PT LDS RZ, [RZ] ;  /* 0x00000000fffff984 */ /* 0x000fe20000000800 */
[----:B------:R-:W-:Y:S01]  /*6230*/  @!PT LDS RZ, [RZ] ;  /* 0x00000000fffff984 */ /* 0x000fe20000000800 */
[----:B------:R2:W-:Y:S07]  /*6240*/  MEMBAR.ALL.CTA ;  /* 0x0000000000007992 */ /* 0x0005ee0000008000 */
[----:B--2---:R-:W2:Y:S02]  /*6250*/  FENCE.VIEW.ASYNC.S ;  /* 0x00000000000073c6 */ /* 0x004ea40000000000 */
[----:B--2---:R-:W-:Y:S06]  /*6260*/  BAR.SYNC.DEFER_BLOCKING 0x1, 0x80 ;  /* 0x0042000000007b1d */ /* 0x004fec0000010000 */
[----:B------:R-:W-:Y:S05]  /*6270*/  @P0 BRA `(.L_x_97) ;  /* 0x0000000000280947 */ /* 0x000fea0003800000 */
[----:B------:R-:W-:Y:S02]  /*6280*/  UIADD3 UR4, UPT, UPT, UR48, 0x400, URZ ;  /* 0x0000040030047890 */ /* 0x000fe4000fffe0ff */
[----:B------:R-:W-:Y:S01]  /*6290*/  UIADD3 UR6, UP0, UPT, UR52, 0x680, URZ ;  /* 0x0000068034067890 */ /* 0x000fe2000ff1e0ff */
[----:B------:R-:W-:Y:S03]  /*62a0*/  UMOV UR43, UR36 ;  /* 0x00000024002b7c82 */ /* 0x000fe60008000000 */
[----:B------:R-:W-:Y:S01]  /*62b0*/  MOV R94, UR4 ;  /* 0x00000004005e7c02 */ /* 0x000fe20008000f00 */
[----:B------:R-:W-:Y:S03]  /*62c0*/  UIADD3.X UR7, UPT, UPT, URZ, UR53, URZ, UP0, !UPT ;  /* 0x00000035ff077290 */ /* 0x000fe600087fe4ff */
[----:B------:R-:W-:Y:S11]  /*62d0*/  R2UR UR40, R94 ;  /* 0x000000005e2872ca */ /* 0x000ff600000e0000 */
[----:B------:R-:W-:Y:S02]  /*62e0*/  @!UPT UIADD3 URZ, UPT, UPT, URZ, URZ, URZ ;  /* 0x000000fffffff290 */ /* 0x000fe4000fffe0ff */
[----:B------:R2:W-:Y:S01]  /*62f0*/  UTMASTG.3D [UR40], [UR6] ;  /* 0x00000028060073b5 */ /* 0x0005e20008010000 */
[----:B------:R0:W-:Y:S01]  /*6300*/  UTMACMDFLUSH ;  /* 0x00000000000079b7 */ /* 0x0001e20000000000 */
[----:B--2---:R-:W-:Y:S04]  /*6310*/  DEPBAR.LE SB0, 0x1 ;  /* 0x000080400000791a */ /* 0x004fe80000000000 */
.L_x_97:
[----:B------:R-:W-:Y:S05]  /*6320*/  BSYNC.RECONVERGENT B0 ;  /* 0x0000000000007941 */ /* 0x000fea0003800200 */
.L_x_96:
[----:B------:R-:W-:Y:S01]  /*6330*/  BAR.SYNC.DEFER_BLOCKING 0x1, 0x80 ;  /* 0x0042000000007b1d */ /* 0x000fe20000010000 */
[----:B------:R-:W-:Y:S01]  /*6340*/  ISETP.NE.AND P1, PT, R105, RZ, PT ;  /* 0x000000ff6900720c */ /* 0x000fe20003f25270 */
[----:B------:R-:W-:Y:S01]  /*6350*/  UISETP.NE.AND UP0, UPT, UR49, URZ, UPT ;  /* 0x000000ff3100728c */ /* 0x000fe2000bf05270 */
[----:B------:R-:W-:Y:S11]  /*6360*/  LEA R2, R65, UR48, 0x3 ;  /* 0x0000003041027c11 */ /* 0x000ff6000f8e18ff */
[----:B------:R-:W-:Y:S01]  /*6370*/  @P1 SHF.L.U32 R3, R98, 0x1f, RZ ;  /* 0x0000001f62031819 */ /* 0x000fe200000006ff */
[----:B------:R-:W-:Y:S06]  /*6380*/  BRA.U !UP0, `(.L_x_98) ;  /* 0x0000000108247547 */ /* 0x000fec000b800000 */
[----:B------:R-:W-:Y:S01]  /*6390*/  IMAD.U32 R4, RZ, RZ, UR51 ;  /* 0x00000033ff047e24 */ /* 0x000fe2000f8e00ff */
[----:B------:R-:W-:Y:S01]  /*63a0*/  MOV R0, UR37 ;  /* 0x0000002500007c02 */ /* 0x000fe20008000f00 */
[----:B------:R-:W-:Y:S03]  /*63b0*/  UIADD3 UR51, UPT, UPT, UR51, 0x1, URZ ;  /* 0x0000000133337890 */ /* 0x000fe6000fffe0ff */
[----:B------:R-:W-:Y:S01]  /*63c0*/  @P1 LEA R4, R4, UR48, 0x3 ;  /* 0x0000003004041c11 */ /* 0x000fe2000f8e18ff */
[----:B------:R-:W-:Y:S04]  /*63d0*/  UISETP.NE.AND UP0, UPT, UR51, 0x4, UPT ;  /* 0x000000043300788c */ /* 0x000fe8000bf05270 */
[----:B------:R-:W-:Y:S01]  /*63e0*/  @P1 VIADD R4, R4, 0x40 ;  /* 0x0000004004041836 */ /* 0x000fe20000000000 */
[----:B------:R-:W-:Y:S04]  /*63f0*/  USEL UR51, UR51, URZ, UP0 ;  /* 0x000000ff33337287 */ /* 0x000fe80008000000 */
[----:B------:R-:W-:Y:S04]  /*6400*/  @P1 PRMT R0, R0, 0x654, R4 ;  /* 0x0000065400001816 */ /* 0x000fe80000000004 */
[----:B------:R2:W-:Y:S04]  /*6410*/  @P1 SYNCS.ARRIVE.TRANS64.RED.A1T0 RZ, [R0+URZ], RZ ;  /* 0x000000ff00ff19a7 */ /* 0x0005e800081004ff */
.L_x_98:
[----:B------:R-:W3:Y:S01]  /*6420*/  @P1 SYNCS.PHASECHK.TRANS64.TRYWAIT P0, [R2+URZ+0x20], R3 ;  /* 0x00002003020015a7 */ /* 0x000ee200080011ff */
[----:B------:R-:W-:Y:S01]  /*6430*/  BSSY B1, `(.L_x_99) ;  /* 0x0000017000017945 */ /* 0x000fe20003800000 */
[----:B---3--:R-:W-:Y:S03]  /*6440*/  @P1 SEL R67, RZ, 0x1, !P0 ;  /* 0x00000001ff431807 */ /* 0x008fe60004000000 */
[----:B------:R-:W-:Y:S05]  /*6450*/  @!P1 BRA `(.L_x_100) ;  /* 0x0000000000509947 */ /* 0x000fea0003800000 */
[----:B------:R-:W-:Y:S01]  /*6460*/  ISETP.NE.AND P1, PT, R72, RZ, PT ;  /* 0x000000ff4800720c */ /* 0x000fe20003f25270 */
[----:B------:R-:W-:Y:S01]  /*6470*/  BSSY B0, `(.L_x_101) ;  /* 0x000000a000007945 */ /* 0x000fe20003800000 */
[----:B------:R-:W-:Y:S11]  /*6480*/  ISETP.NE.AND P0, PT, R67, RZ, PT ;  /* 0x000000ff4300720c */ /* 0x000ff60003f05270 */
[----:B------:R-:W-:Y:S04]  /*6490*/  @P1 IMAD R5, R65, 0x2000, R66 ;  /* 0x0000200041051824 */ /* 0x000fe800078e0242 */
[----:B------:R-:W-:Y:S05]  /*64a0*/  @P1 VIADD R4, R5, UR48 ;  /* 0x0000003005041c36 */ /* 0x000fea0008000000 */
[----:B------:R-:W-:Y:S01]  /*64b0*/  @P1 IADD3 R3, PT, PT, R73, R4, RZ ;  /* 0x0000000449031210 */ /* 0x000fe20007ffe0ff */
[----:B------:R-:W-:Y:S01]  /*64c0*/  @P1 IMAD.IADD R4, R99, 0x1, R4 ;  /* 0x0000000163041824 */ /* 0x000fe200078e0204 */
[----:B------:R-:W-:Y:S06]  /*64d0*/  @P0 BRA `(.L_x_102) ;  /* 0x00000000000c0947 */ /* 0x000fec0003800000 */
[----:B--2---:R-:W-:Y:S04]  /*64e0*/  SHF.L.U32 R0, R98, 0x1f, RZ ;  /* 0x0000001f62007819 */ /* 0x004fe800000006ff */
[----:B------:R-:W2:Y:S02]  /*64f0*/  SYNCS.PHASECHK.TRANS64.TRYWAIT P0, [R2+URZ+0x20], R0 ;  /* 0x00002000020075a7 */ /* 0x000ea400080011ff */
[----:B--2---:R-:W-:Y:S05]  /*6500*/  @!P0 BRA `(.L_x_103) ;  /* 0x0000003000448947 */ /* 0x004fea0003800000 */
.L_x_102:
[----:B------:R-:W-:Y:S05]  /*6510*/  BSYNC B0 ;  /* 0x0000000000007941 */ /* 0x000fea0003800000 */
.L_x_101:
[----:B------:R-:W-:Y:S02]  /*6520*/  ISETP.NE.AND P0, PT, R72, RZ, PT ;  /* 0x000000ff4800720c */ /* 0x000fe40003f05270 */
[----:B------:R-:W-:Y:S11]  /*6530*/  IADD3 R65, PT, PT, R65, 0x1, RZ ;  /* 0x0000000141417810 */ /* 0x000ff60007ffe0ff */
[----:B--2---:R-:W-:Y:S01]  /*6540*/  @P0 IMAD.IADD R0, R99, 0x1, R3 ;  /* 0x0000000163000824 */ /* 0x004fe200078e0203 */
[----:B------:R-:W-:Y:S05]  /*6550*/  @P0 WARPSYNC.ALL ;  /* 0x0000000000000948 */ /* 0x000fea0003800000 */
[----:B------:R3:W4:Y:S04]  /*6560*/  @P0 LDSM.16.M88.4 R56, [R5+UR48+0x400] ;  /* 0x000400300538083b */ /* 0x0007280008000200 */
[----:B------:R3:W2:Y:S04]  /*6570*/  @P0 LDSM.16.M88.4 R60, [R4+0x400] ;  /* 0x00040000043c083b */ /* 0x0006a80000000200 */
[----:B------:R3:W1:Y:S04]  /*6580*/  @P0 LDSM.16.M88.4 R68, [R3+0x400] ;  /* 0x000400000344083b */ /* 0x0006680000000200 */
[----:B------:R3:W1:Y:S02]  /*6590*/  @P0 LDSM.16.M88.4 R76, [R0+0x400] ;  /* 0x00040000004c083b */ /* 0x0006640000000200 */
.L_x_100:
[----:B------:R-:W-:Y:S05]  /*65a0*/  BSYNC B1 ;  /* 0x0000000000017941 */ /* 0x000fea0003800000 */
.L_x_99:
[----:B--23--:R-:W-:Y:S05]  /*65b0*/  VIADD R0, R48, 0x40 ;  /* 0x0000004030007836 */ /* 0x00cfea0000000000 */
[----:B------:R-:W-:Y:S04]  /*65c0*/  SHF.R.U32.HI R0, RZ, 0x15, R0 ;  /* 0x00000015ff007819 */ /* 0x000fe80000011600 */
[----:B------:R-:W-:Y:S11]  /*65d0*/  LOP3.LUT P0, RZ, R0, 0x3, R93, 0x48, !PT ;  /* 0x0000000300ff7812 */ /* 0x000ff6000780485d */
[----:B------:R-:W-:Y:S02]  /*65e0*/  @!UPT UIADD3 URZ, UPT, UPT, URZ, URZ, URZ ;  /* 0x000000fffffff290 */ /* 0x000fe4000fffe0ff */
[----:B------:R-:W-:Y:S05]  /*65f0*/  @!P0 BRA `(.L_x_104) ;  /* 0x0000000000408947 */ /* 0x000fea0003800000 */
[----:B------:R-:W2:Y:S01]  /*6600*/  LDCU.64 UR8, c[0x4][0x70] ;  /* 0x01000e00ff0877ac */ /* 0x000ea20008000a00 */
[----:B------:R-:W-:Y:S01]  /*6610*/  MOV R3, 0x0 ;  /* 0x0000000000037802 */ /* 0x000fe20000000f00 */
[----:B------:R-:W-:Y:S02]  /*6620*/  HFMA2 R12, -RZ, RZ, 0, 5.9604644775390625e-08 ;  /* 0x00000001ff0c7431 */ /* 0x000fe400000001ff */
[----:B-1----:R-:W-:Y:S02]  /*6630*/  IMAD.MOV.U32 R8, RZ, RZ, 0x192 ;  /* 0x00000192ff087424 */ /* 0x002fe400078e00ff */
[----:B------:R-:W-:Y:S01]  /*6640*/  IMAD.MOV.U32 R13, RZ, RZ, RZ ;  /* 0x000000ffff0d7224 */ /* 0x000fe200078e00ff */
[----:B------:R-:W1:Y:S01]  /*6650*/  LDCU.64 UR6, c[0x4][0x78] ;  /* 0x01000f00ff0677ac */ /* 0x000e620008000a00 */
[----:B------:R-:W3:Y:S01]  /*6660*/  LDC.64 R2, c[0x4][R3] ;  /* 0x0100000003027b82 */ /* 0x000ee20000000a00 */
[----:B------:R-:W5:Y:S01]  /*6670*/  LDCU.64 UR4, c[0x4][0x10] ;  /* 0x01000200ff0477ac */ /* 0x000f620008000a00 */
[----:B--2---:R-:W-:Y:S01]  /*6680*/  MOV R5, UR9 ;  /* 0x0000000900057c02 */ /* 0x004fe20008000f00 */
[----:B------:R-:W-:Y:S01]  /*6690*/  IMAD.U32 R4, RZ, RZ, UR8 ;  /* 0x00000008ff047e24 */ /* 0x000fe2000f8e00ff */
[----:B-1----:R-:W-:Y:S01]  /*66a0*/  MOV R7, UR7 ;  /* 0x0000000700077c02 */ /* 0x002fe20008000f00 */
[----:B------:R-:W-:Y:S01]  /*66b0*/  IMAD.U32 R6, RZ, RZ, UR6 ;  /* 0x00000006ff067e24 */ /* 0x000fe2000f8e00ff */
[----:B-----5:R-:W-:Y:S01]  /*66c0*/  MOV R11, UR5 ;  /* 0x00000005000b7c02 */ /* 0x020fe20008000f00 */
[----:B------:R-:W-:Y:S02]  /*66d0*/  IMAD.U32 R10, RZ, RZ, UR4 ;  /* 0x00000004ff0a7e24 */ /* 0x000fe4000f8e00ff */
[----:B------:R-:W-:Y:S07]  /*66e0*/  LEPC R20, `(.L_x_104) ;  /* 0x000000001014794e */ /* 0x000fee0000000000 */
[----:B---34-:R-:W-:Y:S05]  /*66f0*/  CALL.ABS.NOINC R2 ;  /* 0x0000000002007343 */ /* 0x018fea0003c00000 */
.L_x_104:
[----:B------:R-:W-:Y:S01]  /*6700*/  ISETP.NE.AND P6, PT, R105, RZ, PT ;  /* 0x000000ff6900720c */ /* 0x000fe20003fc5270 */
[----:B------:R-:W-:Y:S05]  /*6710*/  WARPSYNC.ALL ;  /* 0x0000000000007948 */ /* 0x000fea0003800000 */
[----:B------:R-:W-:Y:S01]  /*6720*/  R2UR UR4, R48 ;  /* 0x00000000300472ca */ /* 0x000fe200000e0000 */
[----:B------:R-:W-:Y:S01]  /*6730*/  BSSY.RECONVERGENT B0, `(.L_x_105) ;  /* 0x000008f000007945 */ /* 0x000fe20003800200 */
[----:B------:R-:W-:Y:S02]  /*6740*/  MOV R50, UR51 ;  /* 0x0000003300327c02 */ /* 0x000fe40008000f00 */
[----:B----4-:R-:W-:Y:S02]  /*6750*/  SHF.L.U32 R3, R56, 0x10, RZ ;  /* 0x0000001038037819 */ /* 0x010fe400000006ff */
[----:B------:R-:W-:Y:S02]  /*6760*/  MOV R74, UR37 ;  /* 0x00000025004a7c02 */ /* 0x000fe40008000f00 */
[----:B------:R-:W-:Y:S02]  /*6770*/  @P6 LEA R50, R50, UR48, 0x3 ;  /* 0x0000003032326c11 */ /* 0x000fe4000f8e18ff */
[----:B------:R-:W-:Y:S02]  /*6780*/  LOP3.LUT R51, R57, 0xffff0000, RZ, 0xc0, !PT ;  /* 0xffff000039337812 */ /* 0x000fe400078ec0ff */
[----:B------:R-:W-:Y:S01]  /*6790*/  @P6 IADD3 R50, PT, PT, R50, 0x40, RZ ;  /* 0x0000004032326810 */ /* 0x000fe20007ffe0ff */
[----:B-1----:R-:W1:Y:S01]  /*67a0*/  LDTM.16dp256bit.x8 R4, tmem[UR4+0x40] ;  /* 0x00004004000479ee */ /* 0x002e6200081a0000 */
[----:B------:R-:W-:Y:S02]  /*67b0*/  ISETP.NE.AND P0, PT, R101, RZ, PT ;  /* 0x000000ff6500720c */ /* 0x000fe40003f05270 */
[----:B------:R-:W-:Y:S02]  /*67c0*/  @P6 PRMT R74, R74, 0x654, R50 ;  /* 0x000006544a4a6816 */ /* 0x000fe40000000032 */
[----:B------:R-:W-:Y:S01]  /*67d0*/  SHF.L.U32 R50, R57, 0x10, RZ ;  /* 0x0000001039327819 */ /* 0x000fe200000006ff */
[C---:B-1----:R-:W-:Y:S01]  /*67e0*/  FMUL R0, R47.reuse, R4 ;  /* 0x000000042f007220 */ /* 0x042fe20000400000 */
[----:B------:R-:W-:Y:S01]  /*67f0*/  LOP3.LUT R4, R56, 0xffff0000, RZ, 0xc0, !PT ;  /* 0xffff000038047812 */ /* 0x000fe200078ec0ff */
[C---:B------:R-:W-:Y:S01]  /*6800*/  FMUL R2, R47.reuse, R5 ;  /* 0x000000052f027220 */ /* 0x040fe20000400000 */
[----:B------:R-:W-:Y:S01]  /*6810*/  FMUL R7, R47, R7 ;  /* 0x000000072f077220 */ /* 0x000fe20000400000 */
[----:B------:R-:W-:Y:S01]  /*6820*/  FFMA R0, R49, R3, R0 ;  /* 0x0000000331007223 */ /* 0x000fe20000000000 */
[----:B------:R-:W-:Y:S01]  /*6830*/  FMUL R3, R47, R6 ;  /* 0x000000062f037220 */ /* 0x000fe20000400000 */
[----:B------:R-:W-:Y:S01]  /*6840*/  FFMA R2, R49, R4, R2 ;  /* 0x0000000431027223 */ /* 0x000fe20000000002 */
[C---:B------:R-:W-:Y:S01]  /*6850*/  FMUL R4, R47.reuse, R8 ;  /* 0x000000082f047220 */ /* 0x040fe20000400000 */
[C---:B------:R-:W-:Y:S01]  /*6860*/  FMUL R8, R47.reuse, R12 ;  /* 0x0000000c2f087220 */ /* 0x040fe20000400000 */
[C---:B------:R-:W-:Y:S01]  /*6870*/  FMUL R12, R47.reuse, R16 ;  /* 0x000000102f0c7220 */ /* 0x040fe20000400000 */
[C---:B------:R-:W-:Y:S01]  /*6880*/  FMUL R16, R47.reuse, R20 ;  /* 0x000000142f107220 */ /* 0x040fe20000400000 */
[----:B------:R-:W-:Y:S01]  /*6890*/  F2FP.BF16.F32.PACK_AB R52, R2, R0 ;  /* 0x000000000234723e */ /* 0x000fe200000010ff */
[C---:B------:R-:W-:Y:S01]  /*68a0*/  FMUL R20, R47.reuse, R24 ;  /* 0x000000182f147220 */ /* 0x040fe20000400000 */
[C---:B------:R-:W-:Y:S01]  /*68b0*/  LOP3.LUT R0, R58.reuse, 0xffff0000, RZ, 0xc0, !PT ;  /* 0xffff00003a007812 */ /* 0x040fe200078ec0ff */
[----:B------:R-:W-:Y:S01]  /*68c0*/  FMUL R24, R47, R28 ;  /* 0x0000001c2f187220 */ /* 0x000fe20000400000 */
[----:B------:R-:W-:Y:S01]  /*68d0*/  SHF.L.U32 R2, R59, 0x10, RZ ;  /* 0x000000103b027819 */ /* 0x000fe200000006ff */
[C---:B------:R-:W-:Y:S01]  /*68e0*/  FMUL R28, R47.reuse, R32 ;  /* 0x000000202f1c7220 */ /* 0x040fe20000400000 */
[----:B------:R-:W-:Y:S01]  /*68f0*/  SHF.L.U32 R32, R58, 0x10, RZ ;  /* 0x000000103a207819 */ /* 0x000fe200000006ff */
[----:B------:R-:W-:Y:S01]  /*6900*/  FMUL R5, R47, R9 ;  /* 0x000000092f057220 */ /* 0x000fe20000400000 */
[C---:B------:R-:W-:Y:S01]  /*6910*/  FFMA R3, R49.reuse, R50, R3 ;  /* 0x0000003231037223 */ /* 0x040fe20000000003 */
[----:B------:R-:W-:Y:S01]  /*6920*/  FFMA R7, R49, R51, R7 ;  /* 0x0000003331077223 */ /* 0x000fe20000000007 */
[----:B------:R-:W-:Y:S01]  /*6930*/  FMUL R6, R47, R10 ;  /* 0x0000000a2f067220 */ /* 0x000fe20000400000 */
[----:B------:R-:W-:Y:S01]  /*6940*/  FFMA R4, R49, R32, R4 ;  /* 0x0000002031047223 */ /* 0x000fe20000000004 */
[----:B------:R-:W-:Y:S01]  /*6950*/  LOP3.LUT R32, R59, 0xffff0000, RZ, 0xc0, !PT ;  /* 0xffff00003b207812 */ /* 0x000fe200078ec0ff */
[----:B------:R-:W-:Y:S01]  /*6960*/  FFMA R5, R49, R0, R5 ;  /* 0x0000000031057223 */ /* 0x000fe20000000005 */
[C---:B------:R-:W-:Y:S01]  /*6970*/  SHF.L.U32 R0, R60.reuse, 0x10, RZ ;  /* 0x000000103c007819 */ /* 0x040fe200000006ff */
[----:B------:R-:W-:Y:S01]  /*6980*/  FMUL R11, R47, R11 ;  /* 0x0000000b2f0b7220 */ /* 0x000fe20000400000 */
[----:B------:R-:W-:Y:S01]  /*6990*/  F2FP.BF16.F32.PACK_AB R53, R7, R3 ;  /* 0x000000030735723e */ /* 0x000fe200000010ff */
[C---:B------:R-:W-:Y:S01]  /*69a0*/  FFMA R6, R49.reuse, R2, R6 ;  /* 0x0000000231067223 */ /* 0x040fe20000000006 */
[----:B------:R-:W-:Y:S01]  /*69b0*/  LOP3.LUT R2, R60, 0xffff0000, RZ, 0xc0, !PT ;  /* 0xffff00003c027812 */ /* 0x000fe200078ec0ff */
[----:B------:R-:W-:Y:S01]  /*69c0*/  FFMA R11, R49, R32, R11 ;  /* 0x00000020310b7223 */ /* 0x000fe2000000000b */
[----:B------:R-:W-:Y:S01]  /*69d0*/  SHF.L.U32 R3, R61, 0x10, RZ ;  /* 0x000000103d037819 */ /* 0x000fe200000006ff */
[----:B------:R-:W-:Y:S01]  /*69e0*/  FFMA R8, R49, R0, R8 ;  /* 0x0000000031087223 */ /* 0x000fe20000000008 */
[----:B------:R-:W-:Y:S01]  /*69f0*/  LOP3.LUT R0, R61, 0xffff0000, RZ, 0xc0, !PT ;  /* 0xffff00003d007812 */ /* 0x000fe200078ec0ff */
[----:B------:R-:W-:Y:S01]  /*6a00*/  FMUL R9, R47, R13 ;  /* 0x0000000d2f097220 */ /* 0x000fe20000400000 */
[----:B------:R-:W-:Y:S01]  /*6a10*/  F2FP.BF16.F32.PACK_AB R54, R5, R4 ;  /* 0x000000040536723e */ /* 0x000fe200000010ff */
[----:B------:R-:W-:Y:S01]  /*6a20*/  FMUL R10, R47, R14 ;  /* 0x0000000e2f0a7220 */ /* 0x000fe20000400000 */
[----:B------:R-:W-:Y:S01]  /*6a30*/  SHF.L.U32 R4, R77, 0x10, RZ ;  /* 0x000000104d047819 */ /* 0x000fe200000006ff */
[----:B------:R-:W-:Y:S01]  /*6a40*/  FMUL R15, R47, R15 ;  /* 0x0000000f2f0f7220 */ /* 0x000fe20000400000 */
[----:B------:R-:W-:Y:S01]  /*6a50*/  F2FP.BF16.F32.PACK_AB R55, R11, R6 ;  /* 0x000000060b37723e */ /* 0x000fe200000010ff */
[C---:B------:R-:W-:Y:S01]  /*6a60*/  FFMA R9, R49.reuse, R2, R9 ;  /* 0x0000000231097223 */ /* 0x040fe20000000009 */
[C---:B------:R-:W-:Y:S01]  /*6a70*/  SHF.L.U32 R2, R62.reuse, 0x10, RZ ;  /* 0x000000103e027819 */ /* 0x040fe200000006ff */
[C---:B------:R-:W-:Y:S01]  /*6a80*/  FFMA R10, R49.reuse, R3, R10 ;  /* 0x00000003310a7223 */ /* 0x040fe2000000000a */
[----:B------:R-:W-:Y:S01]  /*6a90*/  LOP3.LUT R3, R62, 0xffff0000, RZ, 0xc0, !PT ;  /* 0xffff00003e037812 */ /* 0x000fe200078ec0ff */
[----:B------:R-:W-:Y:S01]  /*6aa0*/  FFMA R15, R49, R0, R15 ;  /* 0x00000000310f7223 */ /* 0x000fe2000000000f */
[----:B------:R-:W-:Y:S01]  /*6ab0*/  SHF.L.U32 R0, R63, 0x10, RZ ;  /* 0x000000103f007819 */ /* 0x000fe200000006ff */
[----:B------:R-:W-:Y:S01]  /*6ac0*/  FMUL R13, R47, R17 ;  /* 0x000000112f0d7220 */ /* 0x000fe20000400000 */
[----:B------:R-:W-:Y:S01]  /*6ad0*/  F2FP.BF16.F32.PACK_AB R8, R9, R8 ;  /* 0x000000080908723e */ /* 0x000fe200000010ff */
[----:B------:R-:W-:Y:S01]  /*6ae0*/  FMUL R14, R47, R18 ;  /* 0x000000122f0e7220 */ /* 0x000fe20000400000 */
[----:B------:R-:W-:Y:S01]  /*6af0*/  LOP3.LUT R5, R79, 0xffff0000, RZ, 0xc0, !PT ;  /* 0xffff00004f057812 */ /* 0x000fe200078ec0ff */
[----:B------:R-:W-:Y:S01]  /*6b00*/  FFMA R12, R49, R2, R12 ;  /* 0x00000002310c7223 */ /* 0x000fe2000000000c */
[----:B------:R-:W-:Y:S01]  /*6b10*/  LOP3.LUT R2, R63, 0xffff0000, RZ, 0xc0, !PT ;  /* 0xffff00003f027812 */ /* 0x000fe200078ec0ff */
[----:B------:R-:W-:Y:S01]  /*6b20*/  FFMA R13, R49, R3, R13 ;  /* 0x00000003310d7223 */ /* 0x000fe2000000000d */
[----:B------:R-:W-:Y:S01]  /*6b30*/  SHF.L.U32 R3, R69, 0x10, RZ ;  /* 0x0000001045037819 */ /* 0x000fe200000006ff */
[----:B------:R-:W-:Y:S01]  /*6b40*/  FFMA R14, R49, R0, R14 ;  /* 0x00000000310e7223 */ /* 0x000fe2000000000e */
[C---:B------:R-:W-:Y:S01]  /*6b50*/  SHF.L.U32 R0, R68.reuse, 0x10, RZ ;  /* 0x0000001044007819 */ /* 0x040fe200000006ff */
[----:B------:R-:W-:Y:S01]  /*6b60*/  FMUL R19, R47, R19 ;  /* 0x000000132f137220 */ /* 0x000fe20000400000 */
[----:B------:R-:W-:Y:S01]  /*6b70*/  F2FP.BF16.F32.PACK_AB R9, R15, R10 ;  /* 0x0000000a0f09723e */ /* 0x000fe200000010ff */
[----:B------:R-:W-:Y:S01]  /*6b80*/  FMUL R17, R47, R21 ;  /* 0x000000152f117220 */ /* 0x000fe20000400000 */
[----:B------:R-:W-:Y:S01]  /*6b90*/  F2FP.BF16.F32.PACK_AB R10, R13, R12 ;  /* 0x0000000c0d0a723e */ /* 0x000fe200000010ff */
[C---:B------:R-:W-:Y:S01]  /*6ba0*/  FFMA R19, R49.reuse, R2, R19 ;  /* 0x0000000231137223 */ /* 0x040fe20000000013 */
[----:B------:R-:W-:Y:S01]  /*6bb0*/  LOP3.LUT R2, R68, 0xffff0000, RZ, 0xc0, !PT ;  /* 0xffff000044027812 */ /* 0x000fe200078ec0ff */
[----:B------:R-:W-:Y:S01]  /*6bc0*/  FFMA R16, R49, R0, R16 ;  /* 0x0000000031107223 */ /* 0x000fe20000000010 */
[----:B------:R-:W-:Y:S01]  /*6bd0*/  LOP3.LUT R0, R69, 0xffff0000, RZ, 0xc0, !PT ;  /* 0xffff000045007812 */ /* 0x000fe200078ec0ff */
[----:B------:R-:W-:Y:S01]  /*6be0*/  FMUL R18, R47, R22 ;  /* 0x000000162f127220 */ /* 0x000fe20000400000 */
[----:B------:R-:W-:Y:S01]  /*6bf0*/  F2FP.BF16.F32.PACK_AB R11, R19, R14 ;  /* 0x0000000e130b723e */ /* 0x000fe200000010ff */
[----:B------:R-:W-:Y:S01]  /*6c00*/  FMUL R23, R47, R23 ;  /* 0x000000172f177220 */ /* 0x000fe20000400000 */
[C---:B------:R-:W-:Y:S01]  /*6c10*/  FFMA R17, R49.reuse, R2, R17 ;  /* 0x0000000231117223 */ /* 0x040fe20000000011 */
[C---:B------:R-:W-:Y:S01]  /*6c20*/  SHF.L.U32 R2, R70.reuse, 0x10, RZ ;  /* 0x0000001046027819 */ /* 0x040fe200000006ff */
[----:B------:R-:W-:Y:S01]  /*6c30*/  FFMA R18, R49, R3, R18 ;  /* 0x0000000331127223 */ /* 0x000fe20000000012 */
[----:B------:R-:W-:Y:S01]  /*6c40*/  SHF.L.U32 R3, R71, 0x10, RZ ;  /* 0x0000001047037819 */ /* 0x000fe200000006ff */
[----:B------:R-:W-:Y:S01]  /*6c50*/  FFMA R23, R49, R0, R23 ;  /* 0x0000000031177223 */ /* 0x000fe20000000017 */
[----:B------:R-:W-:Y:S01]  /*6c60*/  LOP3.LUT R0, R70, 0xffff0000, RZ, 0xc0, !PT ;  /* 0xffff000046007812 */ /* 0x000fe200078ec0ff */
[----:B------:R-:W-:Y:S01]  /*6c70*/  FMUL R21, R47, R25 ;  /* 0x000000192f157220 */ /* 0x000fe20000400000 */
[----:B------:R-:W-:Y:S01]  /*6c80*/  F2FP.BF16.F32.PACK_AB R16, R17, R16 ;  /* 0x000000101110723e */ /* 0x000fe200000010ff */
[----:B------:R-:W-:Y:S01]  /*6c90*/  FMUL R22, R47, R26 ;  /* 0x0000001a2f167220 */ /* 0x000fe20000400000 */
[----:B------:R-:W-:Y:S01]  /*6ca0*/  F2FP.BF16.F32.PACK_AB R17, R23, R18 ;  /* 0x000000121711723e */ /* 0x000fe200000010ff */
[C---:B------:R-:W-:Y:S01]  /*6cb0*/  FFMA R20, R49.reuse, R2, R20 ;  /* 0x0000000231147223 */ /* 0x040fe20000000014 */
[C---:B------:R-:W-:Y:S01]  /*6cc0*/  SHF.L.U32 R2, R76.reuse, 0x10, RZ ;  /* 0x000000104c027819 */ /* 0x040fe200000006ff */
[----:B------:R1:W-:Y:S01]  /*6cd0*/  STSM.16.M88.4 [R107+0x2400], R52 ;  /* 0x002400346b007844 */ /* 0x0003e20000000200 */
[----:B------:R-:W-:Y:S01]  /*6ce0*/  FFMA R21, R49, R0, R21 ;  /* 0x0000000031157223 */ /* 0x000fe20000000015 */
[----:B------:R-:W-:Y:S01]  /*6cf0*/  LOP3.LUT R0, R71, 0xffff0000, RZ, 0xc0, !PT ;  /* 0xffff000047007812 */ /* 0x000fe200078ec0ff */
[----:B------:R-:W-:Y:S01]  /*6d00*/  FFMA R22, R49, R3, R22 ;  /* 0x0000000331167223 */ /* 0x000fe20000000016 */
[----:B------:R-:W-:Y:S04]  /*6d10*/  LOP3.LUT R3, R76, 0xffff0000, RZ, 0xc0, !PT ;  /* 0xffff00004c037812 */ /* 0x000fe800078ec0ff */
[----:B------:R1:W-:Y:S01]  /*6d20*/  STSM.16.M88.4 [R106+0x2400], R8 ;  /* 0x002400086a007844 */ /* 0x0003e20000000200 */
[----:B------:R-:W-:Y:S01]  /*6d30*/  F2FP.BF16.F32.PACK_AB R18, R21, R20 ;  /* 0x000000141512723e */ /* 0x000fe200000010ff */
[C---:B------:R-:W-:Y:S01]  /*6d40*/  FMUL R27, R47.reuse, R27 ;  /* 0x0000001b2f1b7220 */ /* 0x040fe20000400000 */
[C---:B------:R-:W-:Y:S01]  /*6d50*/  FMUL R25, R47.reuse, R29 ;  /* 0x0000001d2f197220 */ /* 0x040fe20000400000 */
[C---:B------:R-:W-:Y:S01]  /*6d60*/  FMUL R26, R47.reuse, R30 ;  /* 0x0000001e2f1a7220 */ /* 0x040fe20000400000 */
[----:B------:R-:W-:Y:S01]  /*6d70*/  FMUL R31, R47, R31 ;  /* 0x0000001f2f1f7220 */ /* 0x000fe20000400000 */
[----:B------:R-:W-:Y:S01]  /*6d80*/  FFMA R27, R49, R0, R27 ;  /* 0x00000000311b7223 */ /* 0x000fe2000000001b */
[----:B------:R-:W-:Y:S01]  /*6d90*/  LOP3.LUT R0, R77, 0xffff0000, RZ, 0xc0, !PT ;  /* 0xffff00004d007812 */ /* 0x000fe200078ec0ff */
[C---:B------:R-:W-:Y:S01]  /*6da0*/  FFMA R24, R49.reuse, R2, R24 ;  /* 0x0000000231187223 */ /* 0x040fe20000000018 */
[C---:B------:R-:W-:Y:S01]  /*6db0*/  FFMA R25, R49.reuse, R3, R25 ;  /* 0x0000000331197223 */ /* 0x040fe20000000019 */
[C---:B------:R-:W-:Y:S01]  /*6dc0*/  SHF.L.U32 R2, R78.reuse, 0x10, RZ ;  /* 0x000000104e027819 */ /* 0x040fe200000006ff */
[----:B------:R-:W-:Y:S01]  /*6dd0*/  FFMA R26, R49, R4, R26 ;  /* 0x00000004311a7223 */ /* 0x000fe2000000001a */
[----:B------:R-:W-:Y:S01]  /*6de0*/  LOP3.LUT R3, R78, 0xffff0000, RZ, 0xc0, !PT ;  /* 0xffff00004e037812 */ /* 0x000fe200078ec0ff */
[----:B------:R-:W-:Y:S01]  /*6df0*/  FMUL R29, R47, R33 ;  /* 0x000000212f1d7220 */ /* 0x000fe20000400000 */
[----:B------:R-:W-:Y:S01]  /*6e00*/  SHF.L.U32 R4, R79, 0x10, RZ ;  /* 0x000000104f047819 */ /* 0x000fe200000006ff */
[----:B------:R-:W-:Y:S01]  /*6e10*/  FMUL R30, R47, R34 ;  /* 0x000000222f1e7220 */ /* 0x000fe20000400000 */
[----:B------:R-:W-:Y:S01]  /*6e20*/  FFMA R31, R49, R0, R31 ;  /* 0x00000000311f7223 */ /* 0x000fe2000000001f */
[----:B------:R-:W-:Y:S01]  /*6e30*/  FMUL R35, R47, R35 ;  /* 0x000000232f237220 */ /* 0x000fe20000400000 */
[C---:B------:R-:W-:Y:S01]  /*6e40*/  FFMA R28, R49.reuse, R2, R28 ;  /* 0x00000002311c7223 */ /* 0x040fe2000000001c */
[C---:B------:R-:W-:Y:S01]  /*6e50*/  FFMA R29, R49.reuse, R3, R29 ;  /* 0x00000003311d7223 */ /* 0x040fe2000000001d */
[C---:B------:R-:W-:Y:S01]  /*6e60*/  FFMA R30, R49.reuse, R4, R30 ;  /* 0x00000004311e7223 */ /* 0x040fe2000000001e */
[----:B------:R-:W-:Y:S01]  /*6e70*/  FFMA R35, R49, R5, R35 ;  /* 0x0000000531237223 */ /* 0x000fe20000000023 */
[----:B------:R-:W-:Y:S02]  /*6e80*/  F2FP.BF16.F32.PACK_AB R19, R27, R22 ;  /* 0x000000161b13723e */ /* 0x000fe400000010ff */
[----:B------:R-:W-:Y:S02]  /*6e90*/  F2FP.BF16.F32.PACK_AB R24, R25, R24 ;  /* 0x000000181918723e */ /* 0x000fe400000010ff */
[----:B------:R-:W-:Y:S01]  /*6ea0*/  F2FP.BF16.F32.PACK_AB R25, R31, R26 ;  /* 0x0000001a1f19723e */ /* 0x000fe200000010ff */
[----:B------:R1:W-:Y:S01]  /*6eb0*/  STSM.16.M88.4 [R108+0x2000], R16 ;  /* 0x002000106c007844 */ /* 0x0003e20000000200 */
[----:B------:R-:W-:Y:S02]  /*6ec0*/  F2FP.BF16.F32.PACK_AB R26, R29, R28 ;  /* 0x0000001c1d1a723e */ /* 0x000fe400000010ff */
[----:B------:R-:W-:Y:S02]  /*6ed0*/  F2FP.BF16.F32.PACK_AB R27, R35, R30 ;  /* 0x0000001e231b723e */ /* 0x000fe400000010ff */
[----:B------:R-:W-:Y:S02]  /*6ee0*/  LEA R0, R65, UR48, 0x3 ;  /* 0x0000003041007c11 */ /* 0x000fe4000f8e18ff */
[----:B------:R-:W-:Y:S01]  /*6ef0*/  @P6 SHF.L.U32 R2, R98, 0x1f, RZ ;  /* 0x0000001f62026819 */ /* 0x000fe200000006ff */
[----:B------:R1:W-:Y:S01]  /*6f00*/  STSM.16.M88.4 [R109+0x2000], R24 ;  /* 0x002000186d007844 */ /* 0x0003e20000000200 */
        /* <DEDUP_REMOVED lines=8> */
[----:B------:R-:W-:Y:S02]  /*6f90*/  UIADD3 UR8, UP0, UPT, UR52, 0x680, URZ ;  /* 0x0000068034087890 */ /* 0x000fe4000ff1e0ff */
[----:B------:R-:W-:Y:S02]  /*6fa0*/  UIADD3 UR5, UPT, UPT, UR41, 0x40, URZ ;  /* 0x0000004029057890 */ /* 0x000fe4000fffe0ff */
[----:B------:R-:W-:Y:S02]  /*6fb0*/  UIADD3 UR4, UPT, UPT, UR48, 0x2400, URZ ;  /* 0x0000240030047890 */ /* 0x000fe4000fffe0ff */
[----:B------:R-:W-:Y:S01]  /*6fc0*/  UIADD3.X UR9, UPT, UPT, URZ, UR53, URZ, UP0, !UPT ;  /* 0x00000035ff097290 */ /* 0x000fe200087fe4ff */
[----:B------:R-:W-:Y:S01]  /*6fd0*/  UMOV UR6, UR42 ;  /* 0x0000002a00067c82 */ /* 0x000fe20008000000 */
[----:B------:R-:W-:Y:S07]  /*6fe0*/  UMOV UR7, UR36 ;  /* 0x0000002400077c82 */ /* 0x000fee0008000000 */
[----:B------:R2:W-:Y:S01]  /*6ff0*/  UTMASTG.3D [UR4], [UR8] ;  /* 0x00000004080073b5 */ /* 0x0005e20008010000 */
[----:B------:R0:W-:Y:S01]  /*7000*/  UTMACMDFLUSH ;  /* 0x00000000000079b7 */ /* 0x0001e20000000000 */
[----:B--2---:R-:W-:Y:S04]  /*7010*/  DEPBAR.LE SB0, 0x1 ;  /* 0x000080400000791a */ /* 0x004fe80000000000 */
.L_x_106:
[----:B------:R-:W-:Y:S05]  /*7020*/  BSYNC.RECONVERGENT B0 ;  /* 0x0000000000007941 */ /* 0x000fea0003800200 */
.L_x_105:
[----:B------:R-:W-:Y:S01]  /*7030*/  BAR.SYNC.DEFER_BLOCKING 0x1, 0x80 ;  /* 0x0042000000007b1d */ /* 0x000fe20000010000 */
[----:B------:R-:W-:Y:S04]  /*7040*/  UIADD3 UR40, UPT, UPT, UR51, 0x1, URZ ;  /* 0x0000000133287890 */ /* 0x000fe8000fffe0ff */
[----:B------:R-:W-:Y:S04]  /*7050*/  UISETP.NE.AND UP0, UPT, UR40, 0x4, UPT ;  /* 0x000000042800788c */ /* 0x000fe8000bf05270 */
[----:B------:R-:W-:Y:S01]  /*7060*/  USEL UR40, UR40, URZ, UP0 ;  /* 0x000000ff28287287 */ /* 0x000fe20008000000 */
[----:B------:R2:W-:Y:S01]  /*7070*/  @P6 SYNCS.ARRIVE.TRANS64.RED.A1T0 RZ, [R74+URZ], RZ ;  /* 0x000000ff4aff69a7 */ /* 0x0005e200081004ff */
[----:B------:R-:W-:Y:S01]  /*7080*/  BSSY B1, `(.L_x_107) ;  /* 0x0000018000017945 */ /* 0x000fe20003800000 */
[----:B------:R-:W3:Y:S02]  /*7090*/  @P6 SYNCS.PHASECHK.TRANS64.TRYWAIT P0, [R0+URZ+0x20], R2 ;  /* 0x00002002000065a7 */ /* 0x000ee400080011ff */
[----:B---3--:R-:W-:Y:S01]  /*70a0*/  @P6 SEL R67, RZ, 0x1, !P0 ;  /* 0x00000001ff436807 */ /* 0x008fe20004000000 */
[----:B--2---:R-:W-:Y:S06]  /*70b0*/  @!P6 BRA `(.L_x_108) ;  /* 0x000000000050e947 */ /* 0x004fec0003800000 */
        /* <DEDUP_REMOVED lines=8> */
[----:B------:R-:W-:Y:S04]  /*7140*/  SHF.L.U32 R5, R98, 0x1f, RZ ;  /* 0x0000001f62057819 */ /* 0x000fe800000006ff */
[----:B------:R-:W2:Y:S02]  /*7150*/  SYNCS.PHASECHK.TRANS64.TRYWAIT P0, [R0+URZ+0x20], R5 ;  /* 0x00002005000075a7 */ /* 0x000ea400080011ff */
[----:B--2---:R-:W-:Y:S05]  /*7160*/  @!P0 BRA `(.L_x_111) ;  /* 0x0000002400408947 */ /* 0x004fea0003800000 */
.L_x_110:
[----:B------:R-:W-:Y:S05]  /*7170*/  BSYNC B0 ;  /* 0x0000000000007941 */ /* 0x000fea0003800000 */
.L_x_109:
[----:B------:R-:W-:Y:S02]  /*7180*/  ISETP.NE.AND P0, PT, R72, RZ, PT ;  /* 0x000000ff4800720c */ /* 0x000fe40003f05270 */
[----:B------:R-:W-:Y:S11]  /*7190*/  IADD3 R65, PT, PT, R65, 0x1, RZ ;  /* 0x0000000141417810 */ /* 0x000ff60007ffe0ff */
[----:B--2---:R-:W-:Y:S01]  /*71a0*/  @P0 IMAD.IADD R0, R99, 0x1, R2 ;  /* 0x0000000163000824 */ /* 0x004fe200078e0202 */
[----:B------:R-:W-:Y:S05]  /*71b0*/  @P0 WARPSYNC.ALL ;  /* 0x0000000000000948 */ /* 0x000fea0003800000 */
[----:B------:R2:W3:Y:S04]  /*71c0*/  @P0 LDSM.16.M88.4 R56, [R4+UR48+0x400] ;  /* 0x000400300438083b */ /* 0x0004e80008000200 */
[----:B------:R2:W4:Y:S04]  /*71d0*/  @P0 LDSM.16.M88.4 R60, [R3+0x400] ;  /* 0x00040000033c083b */ /* 0x0005280000000200 */
[----:B------:R2:W1:Y:S04]  /*71e0*/  @P0 LDSM.16.M88.4 R68, [R2+0x400] ;  /* 0x000400000244083b */ /* 0x0004680000000200 */
[----:B------:R2:W1:Y:S02]  /*71f0*/  @P0 LDSM.16.M88.4 R76, [R0+0x400] ;  /* 0x00040000004c083b */ /* 0x0004640000000200 */
.L_x_108:
[----:B------:R-:W-:Y:S05]  /*7200*/  BSYNC B1 ;  /* 0x0000000000017941 */ /* 0x000fea0003800000 */
.L_x_107:
[----:B--2---:R-:W-:Y:S05]  /*7210*/  VIADD R0, R48, 0x80 ;  /* 0x0000008030007836 */ /* 0x004fea0000000000 */
        /* <DEDUP_REMOVED lines=20> */
.L_x_112:
[----:B------:R-:W-:Y:S01]  /*7360*/  ISETP.NE.AND P6, PT, R105, RZ, PT ;  /* 0x000000ff6900720c */ /* 0x000fe20003fc5270 */
[----:B------:R-:W-:Y:S05]  /*7370*/  WARPSYNC.ALL ;  /* 0x0000000000007948 */ /* 0x000fea0003800000 */
[----:B------:R-:W-:Y:S01]  /*7380*/  R2UR UR4, R48 ;  /* 0x00000000300472ca */ /* 0x000fe200000e0000 */
[----:B------:R-:W-:Y:S01]  /*7390*/  BSSY.RECONVERGENT B0, `(.L_x_113) ;  /* 0x000008f000007945 */ /* 0x000fe20003800200 */
[----:B------:R-:W-:Y:S02]  /*73a0*/  MOV R50, UR40 ;  /* 0x0000002800327c02 */ /* 0x000fe40008000f00 */
[----:B---3--:R-:W-:Y:S02]  /*73b0*/  SHF.L.U32 R3, R56, 0x10, RZ ;  /* 0x0000001038037819 */ /* 0x008fe400000006ff */
        /* <DEDUP_REMOVED lines=33> */
[C---:B----4-:R-:W-:Y:S01]  /*75d0*/  SHF.L.U32 R0, R60.reuse, 0x10, RZ ;  /* 0x000000103c007819 */ /* 0x050fe200000006ff */
        /* <DEDUP_REMOVED lines=106> */
.L_x_114:
[----:B------:R-:W-:Y:S05]  /*7c80*/  BSYNC.RECONVERGENT B0 ;  /* 0x0000000000007941 */ /* 0x000fea0003800200 */
.L_x_113:
        /* <DEDUP_REMOVED lines=20> */
.L_x_118:
[----:B------:R-:W-:Y:S05]  /*7dd0*/  BSYNC B0 ;  /* 0x0000000000007941 */ /* 0x000fea0003800000 */
.L_x_117:
[----:B------:R-:W-:Y:S11]  /*7de0*/  ISETP.NE.AND P0, PT, R72, RZ, PT ;  /* 0x000000ff4800720c */ /* 0x000ff60003f05270 */
[----:B------:R-:W-:Y:S02]  /*7df0*/  @!UPT UIADD3 URZ, UPT, UPT, URZ, URZ, URZ ;  /* 0x000000fffffff290 */ /* 0x000fe4000fffe0ff */
[----:B--2---:R-:W-:Y:S01]  /*7e00*/  @P0 IADD3 R0, PT, PT, R99, R73, RZ ;  /* 0x0000004963000210 */ /* 0x004fe20007ffe0ff */
[----:B------:R-:W-:Y:S05]  /*7e10*/  @P0 WARPSYNC.ALL ;  /* 0x0000000000000948 */ /* 0x000fea0003800000 */
[----:B------:R2:W3:Y:S04]  /*7e20*/  @P0 LDSM.16.M88.4 R56, [R65+UR48+0x400] ;  /* 0x000400304138083b */ /* 0x0004e80008000200 */
[----:B------:R2:W4:Y:S04]  /*7e30*/  @P0 LDSM.16.M88.4 R60, [R3+0x400] ;  /* 0x00040000033c083b */ /* 0x0005280000000200 */
[----:B------:R2:W1:Y:S04]  /*7e40*/  @P0 LDSM.16.M88.4 R68, [R73+0x400] ;  /* 0x000400004944083b */ /* 0x0004680000000200 */
[----:B------:R2:W1:Y:S02]  /*7e50*/  @P0 LDSM.16.M88.4 R76, [R0+0x400] ;  /* 0x00040000004c083b */ /* 0x0004640000000200 */
.L_x_116:
[----:B------:R-:W-:Y:S05]  /*7e60*/  BSYNC B1 ;  /* 0x0000000000017941 */ /* 0x000fea0003800000 */
.L_x_115:
        /* <DEDUP_REMOVED lines=21> */
.L_x_120:
[----:B------:R-:W-:Y:S01]  /*7fc0*/  ISETP.NE.AND P0, PT, R101, RZ, PT ;  /* 0x000000ff6500720c */ /* 0x000fe20003f05270 */
[----:B------:R-:W-:Y:S05]  /*7fd0*/  WARPSYNC.ALL ;  /* 0x0000000000007948 */ /* 0x000fea0003800000 */
[----:B------:R-:W-:Y:S01]  /*7fe0*/  R2UR UR4, R48 ;  /* 0x00000000300472ca */ /* 0x000fe200000e0000 */
[----:B------:R-:W-:Y:S01]  /*7ff0*/  BSSY.RECONVERGENT B0, `(.L_x_121) ;  /* 0x000008c000007945 */ /* 0x000fe20003800200 */
[C---:B---3--:R-:W-:Y:S02]  /*8000*/  SHF.L.U32 R0, R56.reuse, 0x10, RZ ;  /* 0x0000001038007819 */ /* 0x048fe400000006ff */
[----:B------:R-:W-:Y:S02]  /*8010*/  LOP3.LUT R2, R56, 0xffff0000, RZ, 0xc0, !PT ;  /* 0xffff000038027812 */ /* 0x000fe400078ec0ff */
[C---:B------:R-:W-:Y:S02]  /*8020*/  SHF.L.U32 R3, R57.reuse, 0x10, RZ ;  /* 0x0000001039037819 */ /* 0x040fe400000006ff */
[----:B------:R-:W-:Y:S02]  /*8030*/  LOP3.LUT R48, R57, 0xffff0000, RZ, 0xc0, !PT ;  /* 0xffff000039307812 */ /* 0x000fe400078ec0ff */
[C---:B------:R-:W-:Y:S02]  /*8040*/  SHF.L.U32 R50, R58.reuse, 0x10, RZ ;  /* 0x000000103a327819 */ /* 0x040fe400000006ff */
[----:B------:R-:W-:Y:S01]  /*8050*/  LOP3.LUT R51, R58, 0xffff0000, RZ, 0xc0, !PT ;  /* 0xffff00003a337812 */ /* 0x000fe200078ec0ff */
[----:B-1----:R-:W1:Y:S01]  /*8060*/  LDTM.16dp256bit.x8 R4, tmem[UR4+0xc0] ;  /* 0x0000c004000479ee */ /* 0x002e6200081a0000 */
[C---:B------:R-:W-:Y:S01]  /*8070*/  SHF.L.U32 R52, R59.reuse, 0x10, RZ ;  /* 0x000000103b347819 */ /* 0x040fe200000006ff */
[----:B------:R-:W-:Y:S01]  /*8080*/  NOP ;  /* 0x0000000000007918 */ /* 0x000fe20000000000 */
[----:B------:R-:W-:Y:S02]  /*8090*/  LOP3.LUT R53, R59, 0xffff0000, RZ, 0xc0, !PT ;  /* 0xffff00003b357812 */ /* 0x000fe400078ec0ff */
[----:B------:R-:W-:Y:S02]  /*80a0*/  R2UR UR5, R64 ;  /* 0x00000000400572ca */ /* 0x000fe400000e0000 */
[C---:B----4-:R-:W-:Y:S02]  /*80b0*/  SHF.L.U32 R54, R60.reuse, 0x10, RZ ;  /* 0x000000103c367819 */ /* 0x050fe400000006ff */
[----:B------:R-:W-:Y:S02]  /*80c0*/  LOP3.LUT R55, R60, 0xffff0000, RZ, 0xc0, !PT ;  /* 0xffff00003c377812 */ /* 0x000fe400078ec0ff */
[C---:B------:R-:W-:Y:S02]  /*80d0*/  SHF.L.U32 R56, R61.reuse, 0x10, RZ ;  /* 0x000000103d387819 */ /* 0x040fe400000006ff */
[----:B------:R-:W-:Y:S02]  /*80e0*/  LOP3.LUT R57, R61, 0xffff0000, RZ, 0xc0, !PT ;  /* 0xffff00003d397812 */ /* 0x000fe400078ec0ff */
[C---:B------:R-:W-:Y:S02]  /*80f0*/  SHF.L.U32 R58, R62.reuse, 0x10, RZ ;  /* 0x000000103e3a7819 */ /* 0x040fe400000006ff */
[----:B------:R-:W-:Y:S01]  /*8100*/  LOP3.LUT R59, R62, 0xffff0000, RZ, 0xc0, !PT ;  /* 0xffff00003e3b7812 */ /* 0x000fe200078ec0ff */
[----:B------:R-:W-:Y:S01]  /*8110*/  UIADD3 UR5, UPT, UPT, UR5, 0xb0, URZ ;  /* 0x000000b005057890 */ /* 0x000fe2000fffe0ff */
[C---:B------:R-:W-:Y:S02]  /*8120*/  SHF.L.U32 R60, R63.reuse, 0x10, RZ ;  /* 0x000000103f3c7819 */ /* 0x040fe400000006ff */
[----:B------:R-:W-:Y:S01]  /*8130*/  LOP3.LUT R61, R63, 0xffff0000, RZ, 0xc0, !PT ;  /* 0xffff00003f3d7812 */ /* 0x000fe200078ec0ff */
[----:B------:R-:W-:Y:S01]  /*8140*/  UPRMT UR5, UR37, 0x654, UR5 ;  /* 0x0000065425057896 */ /* 0x000fe20008000005 */
[C---:B------:R-:W-:Y:S01]  /*8150*/  SHF.L.U32 R62, R68.reuse, 0x10, RZ ;  /* 0x00000010443e7819 */ /* 0x040fe200000006ff */
[C---:B-1----:R-:W-:Y:S01]  /*8160*/  FMUL R4, R47.reuse, R4 ;  /* 0x000000042f047220 */ /* 0x042fe20000400000 */
[C---:B------:R-:W-:Y:S01]  /*8170*/  FMUL R5, R47.reuse, R5 ;  /* 0x000000052f057220 */ /* 0x040fe20000400000 */
[----:B------:R-:W-:Y:S01]  /*8180*/  FMUL R6, R47, R6 ;  /* 0x000000062f067220 */ /* 0x000fe20000400000 */
[----:B------:R-:W-:Y:S01]  /*8190*/  LOP3.LUT R63, R68, 0xffff0000, RZ, 0xc0, !PT ;  /* 0xffff0000443f7812 */ /* 0x000fe200078ec0ff */
[C---:B------:R-:W-:Y:S01]  /*81a0*/  FFMA R4, R49.reuse, R0, R4 ;  /* 0x0000000031047223 */ /* 0x040fe20000000004 */
[----:B------:R-:W-:Y:S01]  /*81b0*/  FFMA R5, R49, R2, R5 ;  /* 0x0000000231057223 */ /* 0x000fe20000000005 */
[----:B------:R-:W-:Y:S01]  /*81c0*/  SHF.L.U32 R64, R69, 0x10, RZ ;  /* 0x0000001045407819 */ /* 0x000fe200000006ff */
[----:B------:R-:W-:Y:S01]  /*81d0*/  SYNCS.ARRIVE.TRANS64.RED.A1T0 RZ, [UR5], RZ ;  /* 0x000000ffffff79a7 */ /* 0x000fe20008100405 */
[----:B------:R-:W-:Y:S01]  /*81e0*/  FFMA R6, R49, R3, R6 ;  /* 0x0000000331067223 */ /* 0x000fe20000000006 */
[----:B------:R-:W-:Y:S01]  /*81f0*/  FMUL R7, R47, R7 ;  /* 0x000000072f077220 */ /* 0x000fe20000400000 */
[----:B------:R-:W-:Y:S01]  /*8200*/  LOP3.LUT R65, R69, 0xffff0000, RZ, 0xc0, !PT ;  /* 0xffff000045417812 */ /* 0x000fe200078ec0ff */
[----:B------:R-:W-:Y:S01]  /*8210*/  FMUL R8, R47, R8 ;  /* 0x000000082f087220 */ /* 0x000fe20000400000 */
[----:B------:R-:W-:Y:S01]  /*8220*/  F2FP.BF16.F32.PACK_AB R4, R5, R4 ;  /* 0x000000040504723e */ /* 0x000fe200000010ff */
[----:B------:R-:W-:Y:S01]  /*8230*/  FFMA R7, R49, R48, R7 ;  /* 0x0000003031077223 */ /* 0x000fe20000000007 */
[----:B------:R-:W-:Y:S01]  /*8240*/  FMUL R9, R47, R9 ;  /* 0x000000092f097220 */ /* 0x000fe20000400000 */
[----:B------:R-:W-:Y:S01]  /*8250*/  FFMA R8, R49, R50, R8 ;  /* 0x0000003231087223 */ /* 0x000fe20000000008 */
[C---:B------:R-:W-:Y:S01]  /*8260*/  SHF.L.U32 R66, R70.reuse, 0x10, RZ ;  /* 0x0000001046427819 */ /* 0x040fe200000006ff */
[----:B------:R-:W-:Y:S01]  /*8270*/  FMUL R0, R47, R10 ;  /* 0x0000000a2f007220 */ /* 0x000fe20000400000 */
[----:B------:R-:W-:Y:S01]  /*8280*/  F2FP.BF16.F32.PACK_AB R5, R7, R6 ;  /* 0x000000060705723e */ /* 0x000fe200000010ff */
[----:B------:R-:W-:Y:S01]  /*8290*/  FFMA R9, R49, R51, R9 ;  /* 0x0000003331097223 */ /* 0x000fe20000000009 */
[----:B------:R-:W-:Y:S01]  /*82a0*/  FMUL R2, R47, R11 ;  /* 0x0000000b2f027220 */ /* 0x000fe20000400000 */
[----:B------:R-:W-:Y:S01]  /*82b0*/  FFMA R0, R49, R52, R0 ;  /* 0x0000003431007223 */ /* 0x000fe20000000000 */
[----:B------:R-:W-:Y:S01]  /*82c0*/  LOP3.LUT R67, R70, 0xffff0000, RZ, 0xc0, !PT ;  /* 0xffff000046437812 */ /* 0x000fe200078ec0ff */
[----:B------:R-:W-:Y:S01]  /*82d0*/  FMUL R3, R47, R12 ;  /* 0x0000000c2f037220 */ /* 0x000fe20000400000 */
[----:B------:R-:W-:Y:S01]  /*82e0*/  F2FP.BF16.F32.PACK_AB R6, R9, R8 ;  /* 0x000000080906723e */ /* 0x000fe200000010ff */
[----:B------:R-:W-:Y:S01]  /*82f0*/  FFMA R2, R49, R53, R2 ;  /* 0x0000003531027223 */ /* 0x000fe20000000002 */
[----:B------:R-:W-:Y:S01]  /*8300*/  FMUL R10, R47, R13 ;  /* 0x0000000d2f0a7220 */ /* 0x000fe20000400000 */
[----:B------:R-:W-:Y:S01]  /*8310*/  FFMA R3, R49, R54, R3 ;  /* 0x0000003631037223 */ /* 0x000fe20000000003 */
[----:B------:R-:W-:Y:S01]  /*8320*/  SHF.L.U32 R68, R71, 0x10, RZ ;  /* 0x0000001047447819 */ /* 0x000fe200000006ff */
[----:B------:R-:W-:Y:S01]  /*8330*/  FMUL R11, R47, R14 ;  /* 0x0000000e2f0b7220 */ /* 0x000fe20000400000 */
[----:B------:R-:W-:Y:S01]  /*8340*/  F2FP.BF16.F32.PACK_AB R7, R2, R0 ;  /* 0x000000000207723e */ /* 0x000fe200000010ff */
[----:B------:R-:W-:Y:S01]  /*8350*/  FFMA R10, R49, R55, R10 ;  /* 0x00000037310a7223 */ /* 0x000fe2000000000a */
[----:B------:R-:W-:Y:S01]  /*8360*/  FMUL R15, R47, R15 ;  /* 0x0000000f2f0f7220 */ /* 0x000fe20000400000 */
[----:B------:R-:W-:Y:S01]  /*8370*/  FFMA R11, R49, R56, R11 ;  /* 0x00000038310b7223 */ /* 0x000fe2000000000b */
[----:B------:R-:W-:Y:S01]  /*8380*/  LOP3.LUT R69, R71, 0xffff0000, RZ, 0xc0, !PT ;  /* 0xffff000047457812 */ /* 0x000fe200078ec0ff */
[----:B------:R1:W-:Y:S01]  /*8390*/  STSM.16.M88.4 [R107+0x6400], R4 ;  /* 0x006400046b007844 */ /* 0x0003e20000000200 */
[----:B------:R-:W-:Y:S01]  /*83a0*/  F2FP.BF16.F32.PACK_AB R8, R10, R3 ;  /* 0x000000030a08723e */ /* 0x000fe200000010ff */
[----:B------:R-:W-:Y:S01]  /*83b0*/  FFMA R15, R49, R57, R15 ;  /* 0x00000039310f7223 */ /* 0x000fe2000000000f */
[C---:B------:R-:W-:Y:S01]  /*83c0*/  FMUL R12, R47.reuse, R16 ;  /* 0x000000102f0c7220 */ /* 0x040fe20000400000 */
[C---:B------:R-:W-:Y:S01]  /*83d0*/  FMUL R13, R47.reuse, R17 ;  /* 0x000000112f0d7220 */ /* 0x040fe20000400000 */
[----:B------:R-:W-:Y:S01]  /*83e0*/  FMUL R14, R47, R18 ;  /* 0x000000122f0e7220 */ /* 0x000fe20000400000 */
[C---:B------:R-:W-:Y:S01]  /*83f0*/  SHF.L.U32 R70, R76.reuse, 0x10, RZ ;  /* 0x000000104c467819 */ /* 0x040fe200000006ff */
[----:B------:R-:W-:Y:S01]  /*8400*/  FFMA R12, R49, R58, R12 ;  /* 0x0000003a310c7223 */ /* 0x000fe2000000000c */
[----:B------:R-:W-:Y:S01]  /*8410*/  F2FP.BF16.F32.PACK_AB R9, R15, R11 ;  /* 0x0000000b0f09723e */ /* 0x000fe200000010ff */
[C---:B------:R-:W-:Y:S01]  /*8420*/  FFMA R13, R49.reuse, R59, R13 ;  /* 0x0000003b310d7223 */ /* 0x040fe2000000000d */
[----:B------:R-:W-:Y:S01]  /*8430*/  FFMA R14, R49, R60, R14 ;  /* 0x0000003c310e7223 */ /* 0x000fe2000000000e */
[C---:B------:R-:W-:Y:S01]  /*8440*/  FMUL R19, R47.reuse, R19 ;  /* 0x000000132f137220 */ /* 0x040fe20000400000 */
        /* <DEDUP_REMOVED lines=22> */
[----:B------:R-:W-:Y:S01]  /*85b0*/  FFMA R21, R49, R67, R21 ;  /* 0x0000004331157223 */ /* 0x000fe20000000015 */
[C---:B------:R-:W-:Y:S01]  /*85c0*/  FMUL R27, R47.reuse, R27 ;  /* 0x0000001b2f1b7220 */ /* 0x040fe20000400000 */
[C---:B------:R-:W-:Y:S01]  /*85d0*/  FMUL R24, R47.reuse, R28 ;  /* 0x0000001c2f187220 */ /* 0x040fe20000400000 */
[----:B------:R-:W-:Y:S01]  /*85e0*/  FMUL R25, R47, R29 ;  /* 0x0000001d2f197220 */ /* 0x000fe20000400000 */
[----:B------:R-:W-:Y:S01]  /*85f0*/  FFMA R22, R49, R68, R22 ;  /* 0x0000004431167223 */ /* 0x000fe20000000016 */
[----:B------:R-:W-:Y:S01]  /*8600*/  FMUL R26, R47, R30 ;  /* 0x0000001e2f1a7220 */ /* 0x000fe20000400000 */
[----:B------:R-:W-:Y:S01]  /*8610*/  FFMA R27, R49, R69, R27 ;  /* 0x00000045311b7223 */ /* 0x000fe2000000001b */
[----:B------:R-:W-:Y:S01]  /*8620*/  FMUL R31, R47, R31 ;  /* 0x0000001f2f1f7220 */ /* 0x000fe20000400000 */
[----:B------:R-:W-:Y:S01]  /*8630*/  FFMA R24, R49, R70, R24 ;  /* 0x0000004631187223 */ /* 0x000fe20000000018 */
[----:B------:R-:W-:Y:S01]  /*8640*/  LOP3.LUT R75, R78, 0xffff0000, RZ, 0xc0, !PT ;  /* 0xffff00004e4b7812 */ /* 0x000fe200078ec0ff */
[----:B------:R-:W-:Y:S01]  /*8650*/  FMUL R28, R47, R32 ;  /* 0x000000202f1c7220 */ /* 0x000fe20000400000 */
[----:B------:R-:W-:Y:S01]  /*8660*/  FFMA R25, R49, R71, R25 ;  /* 0x0000004731197223 */ /* 0x000fe20000000019 */
[----:B------:R-:W-:Y:S01]  /*8670*/  SHF.L.U32 R76, R79, 0x10, RZ ;  /* 0x000000104f4c7819 */ /* 0x000fe200000006ff */
[----:B------:R-:W-:Y:S01]  /*8680*/  FMUL R29, R47, R33 ;  /* 0x000000212f1d7220 */ /* 0x000fe20000400000 */
[----:B------:R-:W-:Y:S01]  /*8690*/  FFMA R26, R49, R72, R26 ;  /* 0x00000048311a7223 */ /* 0x000fe2000000001a */
[----:B------:R-:W-:Y:S01]  /*86a0*/  LOP3.LUT R77, R79, 0xffff0000, RZ, 0xc0, !PT ;  /* 0xffff00004f4d7812 */ /* 0x000fe200078ec0ff */
        /* <DEDUP_REMOVED lines=9> */
[----:B------:R-:W-:Y:S02]  /*8740*/  F2FP.BF16.F32.PACK_AB R24, R25, R24 ;  /* 0x000000181918723e */ /* 0x000fe400000010ff */
[----:B------:R-:W-:Y:S01]  /*8750*/  F2FP.BF16.F32.PACK_AB R25, R31, R26 ;  /* 0x0000001a1f19723e */ /* 0x000fe200000010ff */
[----:B------:R1:W-:Y:S01]  /*8760*/  STSM.16.M88.4 [R108+0x6000], R16 ;  /* 0x006000106c007844 */ /* 0x0003e20000000200 */
[----:B------:R-:W-:Y:S02]  /*8770*/  F2FP.BF16.F32.PACK_AB R26, R29, R28 ;  /* 0x0000001c1d1a723e */ /* 0x000fe400000010ff */
[----:B------:R-:W-:Y:S05]  /*8780*/  F2FP.BF16.F32.PACK_AB R27, R35, R30 ;  /* 0x0000001e231b723e */ /* 0x000fea00000010ff */
        /* <DEDUP_REMOVED lines=18> */
.L_x_122:
[----:B------:R-:W-:Y:S05]  /*88b0*/  BSYNC.RECONVERGENT B0 ;  /* 0x0000000000007941 */ /* 0x000fea0003800200 */
.L_x_121:
[----:B------:R-:W-:Y:S01]  /*88c0*/  BAR.SYNC.DEFER_BLOCKING 0x1, 0x80 ;  /* 0x0042000000007b1d */ /* 0x000fe20000010000 */
[----:B------:R-:W-:Y:S01]  /*88d0*/  UISETP.NE.AND UP0, UPT, UR49, -0x4, UPT ;  /* 0xfffffffc3100788c */ /* 0x000fe2000bf05270 */
[----:B------:R-:W-:Y:S08]  /*88e0*/  IADD3 R45, PT, PT, R45, 0x1, RZ ;  /* 0x000000012d2d7810 */ /* 0x000ff00007ffe0ff */
[----:B------:R-:W-:Y:S05]  /*88f0*/  BRA.U !UP0, `(.L_x_123) ;  /* 0x0000000108287547 */ /* 0x000fea000b800000 */
[----:B------:R-:W-:Y:S01]  /*8900*/  ISETP.NE.AND P0, PT, R105, RZ, PT ;  /* 0x000000ff6900720c */ /* 0x000fe20003f05270 */
[----:B------:R-:W-:Y:S01]  /*8910*/  IMAD.U32 R2, RZ, RZ, UR51 ;  /* 0x00000033ff027e24 */ /* 0x000fe2000f8e00ff */
[----:B------:R-:W-:Y:S01]  /*8920*/  UIADD3 UR51, UPT, UPT, UR51, 0x1, URZ ;  /* 0x0000000133337890 */ /* 0x000fe2000fffe0ff */
[----:B------:R-:W-:Y:S03]  /*8930*/  IMAD.U32 R0, RZ, RZ, UR37 ;  /* 0x00000025ff007e24 */ /* 0x000fe6000f8e00ff */
[----:B------:R-:W-:Y:S04]  /*8940*/  UISETP.NE.AND UP0, UPT, UR51, 0x4, UPT ;  /* 0x000000043300788c */ /* 0x000fe8000bf05270 */
[----:B------:R-:W-:Y:S03]  /*8950*/  USEL UR51, UR51, URZ, UP0 ;  /* 0x000000ff33337287 */ /* 0x000fe60008000000 */
[----:B------:R-:W-:Y:S05]  /*8960*/  @P0 LEA R2, R2, UR48, 0x3 ;  /* 0x0000003002020c11 */ /* 0x000fea000f8e18ff */
[----:B------:R-:W-:Y:S05]  /*8970*/  @P0 VIADD R2, R2, 0x40 ;  /* 0x0000004002020836 */ /* 0x000fea0000000000 */
[----:B------:R-:W-:Y:S04]  /*8980*/  @P0 PRMT R0, R0, 0x654, R2 ;  /* 0x0000065400000816 */ /* 0x000fe80000000002 */
[----:B------:R2:W-:Y:S03]  /*8990*/  @P0 SYNCS.ARRIVE.TRANS64.RED.A1T0 RZ, [R0+URZ], RZ ;  /* 0x000000ff00ff09a7 */ /* 0x0005e600081004ff */
.L_x_123:
[----:B------:R-:W-:Y:S01]  /*89a0*/  ISETP.NE.AND P2, PT, R102, RZ, PT ;  /* 0x000000ff6600720c */ /* 0x000fe20003f45270 */
[----:B------:R-:W-:Y:S01]  /*89b0*/  UIADD3 UR49, UPT, UPT, UR49, 0x4, URZ ;  /* 0x0000000431317890 */ /* 0x000fe2000fffe0ff */
[----:B------:R-:W-:Y:S01]  /*89c0*/  ISETP.NE.AND P0, PT, R104, 0x2, PT ;  /* 0x000000026800780c */ /* 0x000fe20003f05270 */
[----:B------:R-:W-:Y:S01]  /*89d0*/  IMAD.IADD R14, R43, 0x1, R86 ;  /* 0x000000012b0e7824 */ /* 0x000fe200078e0256 */
[----:B------:R-:W-:Y:S01]  /*89e0*/  ISETP.NE.AND P1, PT, R45, 0x4, PT ;  /* 0x000000042d00780c */ /* 0x000fe20003f25270 */
[----:B------:R-:W-:Y:S01]  /*89f0*/  IMAD.IADD R15, R44, 0x1, R87 ;  /* 0x000000012c0f7824 */ /* 0x000fe200078e0257 */
[----:B------:R-:W-:Y:S02]  /*8a00*/  SEL R2, RZ, 0x1, P0 ;  /* 0x00000001ff027807 */ /* 0x000fe40000000000 */
[----:B--2---:R-:W-:Y:S02]  /*8a10*/  SEL R0, RZ, 0x1, P1 ;  /* 0x00000001ff007807 */ /* 0x004fe40000800000 */
[----:B------:R-:W-:Y:S02]  /*8a20*/  LOP3.LUT R96, R96, R2, RZ, 0x3c, !PT ;  /* 0x0000000260607212 */ /* 0x000fe400078e3cff */
[----:B------:R-:W-:Y:S02]  /*8a30*/  LOP3.LUT R97, R97, R0, RZ, 0x3c, !PT ;  /* 0x0000000061617212 */ /* 0x000fe400078e3cff */
[----:B------:R-:W-:Y:S02]  /*8a40*/  @P2 R2UR UR36, R95 ;  /* 0x000000005f2422ca */ /* 0x000fe400000e0000 */
[----:B------:R-:W-:Y:S02]  /*8a50*/  SEL R104, R104, RZ, P0 ;  /* 0x000000ff68687207 */ /* 0x000fe40000000000 */
[----:B------:R-:W-:Y:S01]  /*8a60*/  SEL R45, R45, RZ, P1 ;  /* 0x000000ff2d2d7207 */ /* 0x000fe20000800000 */
[----:B------:R-:W-:Y:S10]  /*8a70*/  @P2 BRA `(.L_x_124) ;  /* 0xffffffc000082947 */ /* 0x000ff4000383ffff */
[----:B------:R-:W-:-:S09]  /*8a80*/  UISETP.NE.AND UP0, UPT, UR50, URZ, UPT ;  /* 0x000000ff3200728c */ /* 0x000fd2000bf05270 */
[----:B------:R-:W-:Y:S05]  /*8a90*/  BRA.U !UP0, `(.L_x_125) ;  /* 0x0000000108487547 */ /* 0x000fea000b800000 */
[----:B------:R-:W2:Y:S02]  /*8aa0*/  LDCU.64 UR4, c[0x0][0x890] ;  /* 0x00011200ff0477ac */ /* 0x000ea40008000a00 */
[----:B--2---:R-:W-:-:S04]  /*8ab0*/  UISETP.NE.U32.AND UP0, UPT, UR4, URZ, UPT ;  /* 0x000000ff0400728c */ /* 0x004fc8000bf05070 */
[----:B------:R-:W-:-:S09]  /*8ac0*/  UISETP.NE.AND.EX UP0, UPT, UR5, URZ, UPT, UP0 ;  /* 0x000000ff0500728c */ /* 0x000fd2000bf05300 */
[----:B------:R-:W-:Y:S05]  /*8ad0*/  BRA.U UP0, `(.L_x_126) ;  /* 0x00000001000c7547 */ /* 0x000fea000b800000 */
[----:B------:R-:W-:-:S13]  /*8ae0*/  FSETP.NEU.AND P0, PT, R49, RZ, PT ;  /* 0x000000ff3100720b */ /* 0x000fda0003f0d000 */
[----:B------:R-:W-:Y:S05]  /*8af0*/  @!P0 EXIT ;  /* 0x000000000000894d */ /* 0x000fea0003800000 */
[----:B------:R-:W-:Y:S05]  /*8b00*/  BRA `(.L_x_125) ;  /* 0x00000000002c7947 */ /* 0x000fea0003800000 */
.L_x_126:
[----:B------:R-:W-:Y:S01]  /*8b10*/  ISETP.NE.AND P0, PT, R103, RZ, PT ;  /* 0x000000ff6700720c */ /* 0x000fe20003f05270 */
[----:B------:R-:W-:-:S12]  /*8b20*/  BSSY.RECONVERGENT B0, `(.L_x_125) ;  /* 0x0000009000007945 */ /* 0x000fd80003800200 */
[----:B------:R-:W-:Y:S05]  /*8b30*/  @P0 BRA `(.L_x_127) ;  /* 0x0000000000140947 */ /* 0x000fea0003800000 */
[----:B------:R-:W2:Y:S02]  /*8b40*/  LDCU.64 UR4, c[0x0][0x888] ;  /* 0x00011100ff0477ac */ /* 0x000ea40008000a00 */
[----:B--2---:R-:W-:-:S04]  /*8b50*/  ISETP.NE.U32.AND P0, PT, RZ, UR4, PT ;  /* 0x00000004ff007c0c */ /* 0x004fc8000bf05070 */
[----:B------:R-:W-:-:S13]  /*8b60*/  ISETP.NE.AND.EX P0, PT, RZ, UR5, PT, P0 ;  /* 0x00000005ff007c0c */ /* 0x000fda000bf05300 */
[----:B------:R-:W-:Y:S05]  /*8b70*/  @!P0 EXIT ;  /* 0x000000000000894d */ /* 0x000fea0003800000 */
[----:B------:R-:W-:Y:S05]  /*8b80*/  BRA `(.L_x_128) ;  /* 0x0000000000087947 */ /* 0x000fea0003800000 */
.L_x_127:
[----:B------:R-:W-:-:S13]  /*8b90*/  FSETP.NEU.AND P0, PT, R49, RZ, PT ;  /* 0x000000ff3100720b */ /* 0x000fda0003f0d000 */
[----:B------:R-:W-:Y:S05]  /*8ba0*/  @!P0 EXIT ;  /* 0x000000000000894d */ /* 0x000fea0003800000 */
.L_x_128:
[----:B------:R-:W-:Y:S05]  /*8bb0*/  BSYNC.RECONVERGENT B0 ;  /* 0x0000000000007941 */ /* 0x000fea0003800200 */
.L_x_125:
[----:B------:R-:W-:Y:S01]  /*8bc0*/  ULEA UR4, UR51, UR48, 0x3 ;  /* 0x0000003033047291 */ /* 0x000fe2000f8e18ff */
[----:B------:R-:W-:-:S04]  /*8bd0*/  DEPBAR.LE SB0, 0x0 ;  /* 0x000080000000791a */ /* 0x000fc80000000000 */
[----:B------:R-:W-:-:S04]  /*8be0*/  UIADD3 UR4, UPT, UPT, UR4, 0x40, URZ ;  /* 0x0000004004047890 */ /* 0x000fc8000fffe0ff */
[----:B------:R-:W-:-:S09]  /*8bf0*/  UPRMT UR4, UR37, 0x654, UR4 ;  /* 0x0000065425047896 */ /* 0x000fd20008000004 */
[----:B------:R-:W-:Y:S01]  /*8c00*/  SYNCS.ARRIVE.TRANS64.RED.A1T0 RZ, [UR4], RZ ;  /* 0x000000ffffff79a7 */ /* 0x000fe20008100404 */
[----:B------:R-:W-:Y:S05]  /*8c10*/  EXIT ;  /* 0x000000000000794d */ /* 0x000fea0003800000 */
.L_x_19:
[----:B--2---:R2:W1:Y:S02]  /*8c20*/  SYNCS.PHASECHK.TRANS64.TRYWAIT P0, [R2+URZ+0xe0], R3 ;  /* 0x0000e003020075a7 */ /* 0x00446400080011ff */
[----:B-1----:R-:W-:Y:S05]  /*8c30*/  @!P0 NANOSLEEP.SYNCS 0x989680 ;  /* 0x009896800000895d */ /* 0x002fea0003900000 */
[----:B------:R-:W1:Y:S02]  /*8c40*/  @!P0 SYNCS.PHASECHK.TRANS64 P0, [R2+URZ+0xe0], R3 ;  /* 0x0000e003020085a7 */ /* 0x000e6400080010ff */
[----:B-1----:R-:W-:Y:S05]  /*8c50*/  @!P0 BRA `(.L_x_19) ;  /* 0xfffffffc00f08947 */ /* 0x002fea000383ffff */
[----:B------:R-:W-:Y:S05]  /*8c60*/  BRA `(.L_x_129) ;  /* 0xffffff88004c7947 */ /* 0x000fea000383ffff */
.L_x_22:
[----:B-1----:R-:W-:-:S07]  /*8c70*/  MOV R2, UR33 ;  /* 0x0000002100027c02 */ /* 0x002fce0008000f00 */
.L_x_130:
[----:B-1----:R1:W2:Y:S02]  /*8c80*/  SYNCS.PHASECHK.TRANS64.TRYWAIT P0, [R2+URZ+0x10], R4 ;  /* 0x00001004020075a7 */ /* 0x0022a400080011ff */
[----:B--2---:R-:W-:Y:S05]  /*8c90*/  @!P0 NANOSLEEP.SYNCS 0x989680 ;  /* 0x009896800000895d */ /* 0x004fea0003900000 */
[----:B------:R-:W2:Y:S02]  /*8ca0*/  @!P0 SYNCS.PHASECHK.TRANS64 P0, [R2+URZ+0x10], R4 ;  /* 0x00001004020085a7 */ /* 0x000ea400080010ff */
[----:B--2---:R-:W-:Y:S05]  /*8cb0*/  @!P0 BRA `(.L_x_130) ;  /* 0xfffffffc00f08947 */ /* 0x004fea000383ffff */
[----:B------:R-:W-:Y:S05]  /*8cc0*/  BRA `(.L_x_21) ;  /* 0xffffff88009c7947 */ /* 0x000fea000383ffff */
.L_x_28:
[----:B-1----:R-:W-:-:S07]  /*8cd0*/  MOV R2, UR17 ;  /* 0x0000001100027c02 */ /* 0x002fce0008000f00 */
.L_x_131:
[----:B-1----:R1:W2:Y:S02]  /*8ce0*/  SYNCS.PHASECHK.TRANS64.TRYWAIT P0, [R2+URZ+0x10], R4 ;  /* 0x00001004020075a7 */ /* 0x0022a400080011ff */
[----:B--2---:R-:W-:Y:S05]  /*8cf0*/  @!P0 NANOSLEEP.SYNCS 0x989680 ;  /* 0x009896800000895d */ /* 0x004fea0003900000 */
[----:B------:R-:W2:Y:S02]  /*8d00*/  @!P0 SYNCS.PHASECHK.TRANS64 P0, [R2+URZ+0x10], R4 ;  /* 0x00001004020085a7 */ /* 0x000ea400080010ff */
[----:B--2---:R-:W-:Y:S05]  /*8d10*/  @!P0 BRA `(.L_x_131) ;  /* 0xfffffffc00f08947 */ /* 0x004fea000383ffff */
[----:B------:R-:W-:Y:S05]  /*8d20*/  BRA `(.L_x_27) ;  /* 0xffffff8c00447947 */ /* 0x000fea000383ffff */
.L_x_32:
[----:B-1----:R1:W2:Y:S02]  /*8d30*/  SYNCS.PHASECHK.TRANS64.TRYWAIT P0, [R2+URZ+0x70], R3 ;  /* 0x00007003020075a7 */ /* 0x0022a400080011ff */
[----:B--2---:R-:W-:Y:S05]  /*8d40*/  @!P0 NANOSLEEP.SYNCS 0x989680 ;  /* 0x009896800000895d */ /* 0x004fea0003900000 */
[----:B------:R-:W2:Y:S02]  /*8d50*/  @!P0 SYNCS.PHASECHK.TRANS64 P0, [R2+URZ+0x70], R3 ;  /* 0x00007003020085a7 */ /* 0x000ea400080010ff */
[----:B--2---:R-:W-:Y:S05]  /*8d60*/  @!P0 BRA `(.L_x_32) ;  /* 0xfffffffc00f08947 */ /* 0x004fea000383ffff */
[----:B------:R-:W-:Y:S05]  /*8d70*/  BRA `(.L_x_132) ;  /* 0xffffff8c00d47947 */ /* 0x000fea000383ffff */
.L_x_36:
[----:B----4-:R-:W-:-:S07]  /*8d80*/  MOV R0, UR4 ;  /* 0x0000000400007c02 */ /* 0x010fce0008000f00 */
.L_x_133:
[----:B-1----:R1:W2:Y:S02]  /*8d90*/  SYNCS.PHASECHK.TRANS64.TRYWAIT P0, [R0+URZ], R2 ;  /* 0x00000002000075a7 */ /* 0x0022a400080011ff */
[----:B--2---:R-:W-:Y:S05]  /*8da0*/  @!P0 NANOSLEEP.SYNCS 0x989680 ;  /* 0x009896800000895d */ /* 0x004fea0003900000 */
[----:B------:R-:W2:Y:S02]  /*8db0*/  @!P0 SYNCS.PHASECHK.TRANS64 P0, [R0+URZ], R2 ;  /* 0x00000002000085a7 */ /* 0x000ea400080010ff */
[----:B--2---:R-:W-:Y:S05]  /*8dc0*/  @!P0 BRA `(.L_x_133) ;  /* 0xfffffffc00f08947 */ /* 0x004fea000383ffff */
[----:B------:R-:W-:Y:S05]  /*8dd0*/  BRA `(.L_x_134) ;  /* 0xffffff9400447947 */ /* 0x000fea000383ffff */
.L_x_39:
[----:B-1----:R1:W2:Y:S02]  /*8de0*/  SYNCS.PHASECHK.TRANS64.TRYWAIT P0, [R0+URZ+0xd0], R4 ;  /* 0x0000d004000075a7 */ /* 0x0022a400080011ff */
[----:B--2---:R-:W-:Y:S05]  /*8df0*/  @!P0 NANOSLEEP.SYNCS 0x989680 ;  /* 0x009896800000895d */ /* 0x004fea0003900000 */
[----:B------:R-:W2:Y:S02]  /*8e00*/  @!P0 SYNCS.PHASECHK.TRANS64 P0, [R0+URZ+0xd0], R4 ;  /* 0x0000d004000085a7 */ /* 0x000ea400080010ff */
[----:B--2---:R-:W-:Y:S05]  /*8e10*/  @!P0 BRA `(.L_x_39) ;  /* 0xfffffffc00f08947 */ /* 0x004fea000383ffff */
[----:B------:R-:W-:Y:S05]  /*8e20*/  BRA `(.L_x_135) ;  /* 0xffffff9400a07947 */ /* 0x000fea000383ffff */
.L_x_40:
[----:B------:R-:W-:-:S07]  /*8e30*/  MOV R0, UR5 ;  /* 0x0000000500007c02 */ /* 0x000fce0008000f00 */
.L_x_136:
[----:B-1----:R1:W2:Y:S02]  /*8e40*/  SYNCS.PHASECHK.TRANS64.TRYWAIT P0, [R0+URZ+0x80], R5 ;  /* 0x00008005000075a7 */ /* 0x0022a400080011ff */
[----:B--2---:R-:W-:Y:S05]  /*8e50*/  @!P0 NANOSLEEP.SYNCS 0x989680 ;  /* 0x009896800000895d */ /* 0x004fea0003900000 */
[----:B------:R-:W2:Y:S02]  /*8e60*/  @!P0 SYNCS.PHASECHK.TRANS64 P0, [R0+URZ+0x80], R5 ;  /* 0x00008005000085a7 */ /* 0x000ea400080010ff */
[----:B--2---:R-:W-:Y:S05]  /*8e70*/  @!P0 BRA `(.L_x_136) ;  /* 0xfffffffc00f08947 */ /* 0x004fea000383ffff */
[----:B------:R-:W-:Y:S05]  /*8e80*/  BRA `(.L_x_137) ;  /* 0xffffff9400b07947 */ /* 0x000fea000383ffff */
.L_x_41:
[----:B-1----:R1:W2:Y:S02]  /*8e90*/  SYNCS.PHASECHK.TRANS64.TRYWAIT P1, [R0+URZ+0x70], R4 ;  /* 0x00007004000075a7 */ /* 0x0022a400080211ff */
[----:B--2---:R-:W-:Y:S05]  /*8ea0*/  @!P1 NANOSLEEP.SYNCS 0x989680 ;  /* 0x009896800000995d */ /* 0x004fea0003900000 */
[----:B------:R-:W2:Y:S02]  /*8eb0*/  @!P1 SYNCS.PHASECHK.TRANS64 P1, [R0+URZ+0x70], R4 ;  /* 0x00007004000095a7 */ /* 0x000ea400080210ff */
[----:B--2---:R-:W-:Y:S05]  /*8ec0*/  @!P1 BRA `(.L_x_41) ;  /* 0xfffffffc00f09947 */ /* 0x004fea000383ffff */
[----:B------:R-:W-:Y:S05]  /*8ed0*/  BRA `(.L_x_138) ;  /* 0xffffff9400e07947 */ /* 0x000fea000383ffff */
.L_x_44:
[----:B------:R-:W-:-:S07]  /*8ee0*/  MOV R0, UR5 ;  /* 0x0000000500007c02 */ /* 0x000fce0008000f00 */
.L_x_139:
[----:B-1----:R1:W2:Y:S02]  /*8ef0*/  SYNCS.PHASECHK.TRANS64.TRYWAIT P0, [R0+URZ+0x80], R2 ;  /* 0x00008002000075a7 */ /* 0x0022a400080011ff */
[----:B--2---:R-:W-:Y:S05]  /*8f00*/  @!P0 NANOSLEEP.SYNCS 0x989680 ;  /* 0x009896800000895d */ /* 0x004fea0003900000 */
[----:B------:R-:W2:Y:S02]  /*8f10*/  @!P0 SYNCS.PHASECHK.TRANS64 P0, [R0+URZ+0x80], R2 ;  /* 0x00008002000085a7 */ /* 0x000ea400080010ff */
[----:B--2---:R-:W-:Y:S05]  /*8f20*/  @!P0 BRA `(.L_x_139) ;  /* 0xfffffffc00f08947 */ /* 0x004fea000383ffff */
[----:B------:R-:W-:Y:S05]  /*8f30*/  BRA `(.L_x_43) ;  /* 0xffffff9800347947 */ /* 0x000fea000383ffff */
.L_x_51:
[----:B-1----:R1:W2:Y:S02]  /*8f40*/  SYNCS.PHASECHK.TRANS64.TRYWAIT P1, [R0+URZ+0x70], R2 ;  /* 0x00007002000075a7 */ /* 0x0022a400080211ff */
[----:B--2---:R-:W-:Y:S05]  /*8f50*/  @!P1 NANOSLEEP.SYNCS 0x989680 ;  /* 0x009896800000995d */ /* 0x004fea0003900000 */
[----:B------:R-:W2:Y:S02]  /*8f60*/  @!P1 SYNCS.PHASECHK.TRANS64 P1, [R0+URZ+0x70], R2 ;  /* 0x00007002000095a7 */ /* 0x000ea400080210ff */
[----:B--2---:R-:W-:Y:S05]  /*8f70*/  @!P1 BRA `(.L_x_51) ;  /* 0xfffffffc00f09947 */ /* 0x004fea000383ffff */
[----:B------:R-:W-:Y:S05]  /*8f80*/  BRA `(.L_x_140) ;  /* 0xffffff9c00947947 */ /* 0x000fea000383ffff */
.L_x_52:
[----:B------:R-:W-:-:S07]  /*8f90*/  MOV R2, UR8 ;  /* 0x0000000800027c02 */ /* 0x000fce0008000f00 */
.L_x_141:
[----:B-1----:R1:W2:Y:S02]  /*8fa0*/  SYNCS.PHASECHK.TRANS64.TRYWAIT P0, [R2+URZ+0xb0], R0 ;  /* 0x0000b000020075a7 */ /* 0x0022a400080011ff */
[----:B--2---:R-:W-:Y:S05]  /*8fb0*/  @!P0 NANOSLEEP.SYNCS 0x989680 ;  /* 0x009896800000895d */ /* 0x004fea0003900000 */
[----:B------:R-:W2:Y:S02]  /*8fc0*/  @!P0 SYNCS.PHASECHK.TRANS64 P0, [R2+URZ+0xb0], R0 ;  /* 0x0000b000020085a7 */ /* 0x000ea400080010ff */
[----:B--2---:R-:W-:Y:S05]  /*8fd0*/  @!P0 BRA `(.L_x_141) ;  /* 0xfffffffc00f08947 */ /* 0x004fea000383ffff */
[----:B------:R-:W-:Y:S05]  /*8fe0*/  BRA `(.L_x_142) ;  /* 0xffffff9c00e47947 */ /* 0x000fea000383ffff */
.L_x_55:
[----:B------:R-:W-:Y:S07]  /*8ff0*/  MOV R0, UR7 ;  /* 0x0000000700007c02 */ /* 0x000fee0008000f00 */
.L_x_143:
[----:B-1----:R1:W2:Y:S02]  /*9000*/  SYNCS.PHASECHK.TRANS64.TRYWAIT P0, [R0+URZ], R2 ;  /* 0x00000002000075a7 */ /* 0x0022a400080011ff */
[----:B--2---:R-:W-:Y:S05]  /*9010*/  @!P0 NANOSLEEP.SYNCS 0x989680 ;  /* 0x009896800000895d */ /* 0x004fea0003900000 */
[----:B------:R-:W2:Y:S02]  /*9020*/  @!P0 SYNCS.PHASECHK.TRANS64 P0, [R0+URZ], R2 ;  /* 0x00000002000085a7 */ /* 0x000ea400080010ff */
[----:B--2---:R-:W-:Y:S05]  /*9030*/  @!P0 BRA `(.L_x_143) ;  /* 0xfffffffc00f08947 */ /* 0x004fea000383ffff */
[----:B------:R-:W-:Y:S05]  /*9040*/  BRA `(.L_x_54) ;  /* 0xffffffa000007947 */ /* 0x000fea000383ffff */
.L_x_58:
[----:B------:R-:W-:-:S07]  /*9050*/  MOV R0, UR5 ;  /* 0x0000000500007c02 */ /* 0x000fce0008000f00 */
.L_x_144:
[----:B--2---:R2:W3:Y:S02]  /*9060*/  SYNCS.PHASECHK.TRANS64.TRYWAIT P0, [R0+URZ], R2 ;  /* 0x00000002000075a7 */ /* 0x0044e400080011ff */
[----:B---3--:R-:W-:Y:S05]  /*9070*/  @!P0 NANOSLEEP.SYNCS 0x989680 ;  /* 0x009896800000895d */ /* 0x008fea0003900000 */
[----:B------:R-:W3:Y:S02]  /*9080*/  @!P0 SYNCS.PHASECHK.TRANS64 P0, [R0+URZ], R2 ;  /* 0x00000002000085a7 */ /* 0x000ee400080010ff */
[----:B---3--:R-:W-:Y:S05]  /*9090*/  @!P0 BRA `(.L_x_144) ;  /* 0xfffffffc00f08947 */ /* 0x008fea000383ffff */
[----:B------:R-:W-:Y:S05]  /*90a0*/  BRA `(.L_x_145) ;  /* 0xffffffa000b47947 */ /* 0x000fea000383ffff */
.L_x_59:
[----:B------:R-:W-:-:S07]  /*90b0*/  MOV R0, UR5 ;  /* 0x0000000500007c02 */ /* 0x000fce0008000f00 */
.L_x_146:
[----:B-1----:R1:W2:Y:S02]  /*90c0*/  SYNCS.PHASECHK.TRANS64.TRYWAIT P0, [R0+URZ], R3 ;  /* 0x00000003000075a7 */ /* 0x0022a400080011ff */
[----:B--2---:R-:W-:Y:S05]  /*90d0*/  @!P0 NANOSLEEP.SYNCS 0x989680 ;  /* 0x009896800000895d */ /* 0x004fea0003900000 */
[----:B------:R-:W2:Y:S02]  /*90e0*/  @!P0 SYNCS.PHASECHK.TRANS64 P0, [R0+URZ], R3 ;  /* 0x00000003000085a7 */ /* 0x000ea400080010ff */
[----:B--2---:R-:W-:Y:S05]  /*90f0*/  @!P0 BRA `(.L_x_146) ;  /* 0xfffffffc00f08947 */ /* 0x004fea000383ffff */
[----:B------:R-:W-:Y:S05]  /*9100*/  BRA `(.L_x_147) ;  /* 0xffffffa000c07947 */ /* 0x000fea000383ffff */
.L_x_60:
[----:B------:R-:W-:-:S07]  /*9110*/  MOV R0, UR5 ;  /* 0x0000000500007c02 */ /* 0x000fce0008000f00 */
.L_x_148:
[----:B-1----:R1:W2:Y:S02]  /*9120*/  SYNCS.PHASECHK.TRANS64.TRYWAIT P0, [R0+URZ], R3 ;  /* 0x00000003000075a7 */ /* 0x0022a400080011ff */
[----:B--2---:R-:W-:Y:S05]  /*9130*/  @!P0 NANOSLEEP.SYNCS 0x989680 ;  /* 0x009896800000895d */ /* 0x004fea0003900000 */
[----:B------:R-:W2:Y:S02]  /*9140*/  @!P0 SYNCS.PHASECHK.TRANS64 P0, [R0+URZ], R3 ;  /* 0x00000003000085a7 */ /* 0x000ea400080010ff */
[----:B--2---:R-:W-:Y:S05]  /*9150*/  @!P0 BRA `(.L_x_148) ;  /* 0xfffffffc00f08947 */ /* 0x004fea000383ffff */
[----:B------:R-:W-:Y:S05]  /*9160*/  BRA `(.L_x_149) ;  /* 0xffffffa000cc7947 */ /* 0x000fea000383ffff */
.L_x_61:
[----:B-1----:R-:W-:-:S07]  /*9170*/  MOV R0, UR7 ;  /* 0x0000000700007c02 */ /* 0x002fce0008000f00 */
.L_x_150:
[----:B-1----:R1:W2:Y:S02]  /*9180*/  SYNCS.PHASECHK.TRANS64.TRYWAIT P0, [R0+URZ], R2 ;  /* 0x00000002000075a7 */ /* 0x0022a400080011ff */
[----:B--2---:R-:W-:Y:S05]  /*9190*/  @!P0 NANOSLEEP.SYNCS 0x989680 ;  /* 0x009896800000895d */ /* 0x004fea0003900000 */
[----:B------:R-:W2:Y:S02]  /*91a0*/  @!P0 SYNCS.PHASECHK.TRANS64 P0, [R0+URZ], R2 ;  /* 0x00000002000085a7 */ /* 0x000ea400080010ff */
[----:B--2---:R-:W-:Y:S05]  /*91b0*/  @!P0 BRA `(.L_x_150) ;  /* 0xfffffffc00f08947 */ /* 0x004fea000383ffff */
[----:B------:R-:W-:Y:S05]  /*91c0*/  BRA `(.L_x_151) ;  /* 0xffffffa000d87947 */ /* 0x000fea000383ffff */
.L_x_66:
[----:B--2---:R2:W3:Y:S02]  /*91d0*/  SYNCS.PHASECHK.TRANS64.TRYWAIT P0, [R0+URZ+0x70], R2 ;  /* 0x00007002000075a7 */ /* 0x0044e400080011ff */
[----:B---3--:R-:W-:Y:S05]  /*91e0*/  @!P0 NANOSLEEP.SYNCS 0x989680 ;  /* 0x009896800000895d */ /* 0x008fea0003900000 */
[----:B------:R-:W3:Y:S02]  /*91f0*/  @!P0 SYNCS.PHASECHK.TRANS64 P0, [R0+URZ+0x70], R2 ;  /* 0x00007002000085a7 */ /* 0x000ee400080010ff */
[----:B---3--:R-:W-:Y:S05]  /*9200*/  @!P0 BRA `(.L_x_66) ;  /* 0xfffffffc00f08947 */ /* 0x008fea000383ffff */
[----:B------:R-:W-:Y:S05]  /*9210*/  BRA `(.L_x_152) ;  /* 0xffffffa400e47947 */ /* 0x000fea000383ffff */
.L_x_69:
[----:B------:R-:W-:Y:S07]  /*9220*/  MOV R0, UR7 ;  /* 0x0000000700007c02 */ /* 0x000fee0008000f00 */
.L_x_153:
[----:B--2---:R2:W3:Y:S02]  /*9230*/  SYNCS.PHASECHK.TRANS64.TRYWAIT P0, [R0+URZ+0x68], R2 ;  /* 0x00006802000075a7 */ /* 0x0044e400080011ff */
[----:B---3--:R-:W-:Y:S05]  /*9240*/  @!P0 NANOSLEEP.SYNCS 0x989680 ;  /* 0x009896800000895d */ /* 0x008fea0003900000 */
[----:B------:R-:W3:Y:S02]  /*9250*/  @!P0 SYNCS.PHASECHK.TRANS64 P0, [R0+URZ+0x68], R2 ;  /* 0x00006802000085a7 */ /* 0x000ee400080010ff */
[----:B---3--:R-:W-:Y:S05]  /*9260*/  @!P0 BRA `(.L_x_153) ;  /* 0xfffffffc00f08947 */ /* 0x008fea000383ffff */
[----:B------:R-:W-:Y:S05]  /*9270*/  BRA `(.L_x_68) ;  /* 0xffffffa800c47947 */ /* 0x000fea000383ffff */
.L_x_72:
[----:B------:R-:W-:Y:S07]  /*9280*/  MOV R0, UR7 ;  /* 0x0000000700007c02 */ /* 0x000fee0008000f00 */
.L_x_154:
[----:B-1----:R1:W2:Y:S02]  /*9290*/  SYNCS.PHASECHK.TRANS64.TRYWAIT P0, [R0+URZ+0x40], R14 ;  /* 0x0000400e000075a7 */ /* 0x0022a400080011ff */
[----:B--2---:R-:W-:Y:S05]  /*92a0*/  @!P0 NANOSLEEP.SYNCS 0x989680 ;  /* 0x009896800000895d */ /* 0x004fea0003900000 */
[----:B------:R-:W2:Y:S02]  /*92b0*/  @!P0 SYNCS.PHASECHK.TRANS64 P0, [R0+URZ+0x40], R14 ;  /* 0x0000400e000085a7 */ /* 0x000ea400080010ff */
[----:B--2---:R-:W-:Y:S05]  /*92c0*/  @!P0 BRA `(.L_x_154) ;  /* 0xfffffffc00f08947 */ /* 0x004fea000383ffff */
[----:B------:R-:W-:Y:S05]  /*92d0*/  BRA `(.L_x_155) ;  /* 0xffffffac003c7947 */ /* 0x000fea000383ffff */
.L_x_73:
[----:B------:R-:W-:Y:S07]  /*92e0*/  MOV R0, UR7 ;  /* 0x0000000700007c02 */ /* 0x000fee0008000f00 */
.L_x_156:
[----:B-1----:R1:W2:Y:S02]  /*92f0*/  SYNCS.PHASECHK.TRANS64.TRYWAIT P0, [R0+URZ+0x48], R14 ;  /* 0x0000480e000075a7 */ /* 0x0022a400080011ff */
[----:B--2---:R-:W-:Y:S05]  /*9300*/  @!P0 NANOSLEEP.SYNCS 0x989680 ;  /* 0x009896800000895d */ /* 0x004fea0003900000 */
[----:B------:R-:W2:Y:S02]  /*9310*/  @!P0 SYNCS.PHASECHK.TRANS64 P0, [R0+URZ+0x48], R14 ;  /* 0x0000480e000085a7 */ /* 0x000ea400080010ff */
[----:B--2---:R-:W-:Y:S05]  /*9320*/  @!P0 BRA `(.L_x_156) ;  /* 0xfffffffc00f08947 */ /* 0x004fea000383ffff */
[----:B------:R-:W-:Y:S05]  /*9330*/  BRA `(.L_x_157) ;  /* 0xffffffac00747947 */ /* 0x000fea000383ffff */
.L_x_74:
[----:B------:R-:W-:Y:S07]  /*9340*/  MOV R0, UR7 ;  /* 0x0000000700007c02 */ /* 0x000fee0008000f00 */
.L_x_158:
[----:B-1----:R1:W2:Y:S02]  /*9350*/  SYNCS.PHASECHK.TRANS64.TRYWAIT P0, [R0+URZ+0x50], R14 ;  /* 0x0000500e000075a7 */ /* 0x0022a400080011ff */
[----:B--2---:R-:W-:Y:S05]  /*9360*/  @!P0 NANOSLEEP.SYNCS 0x989680 ;  /* 0x009896800000895d */ /* 0x004fea0003900000 */
[----:B------:R-:W2:Y:S02]  /*9370*/  @!P0 SYNCS.PHASECHK.TRANS64 P0, [R0+URZ+0x50], R14 ;  /* 0x0000500e000085a7 */ /* 0x000ea400080010ff */
[----:B--2---:R-:W-:Y:S05]  /*9380*/  @!P0 BRA `(.L_x_158) ;  /* 0xfffffffc00f08947 */ /* 0x004fea000383ffff */
[----:B------:R-:W-:Y:S05]  /*9390*/  BRA `(.L_x_159) ;  /* 0xffffffac00b87947 */ /* 0x000fea000383ffff */
.L_x_75:
[----:B------:R-:W-:Y:S07]  /*93a0*/  MOV R0, UR7 ;  /* 0x0000000700007c02 */ /* 0x000fee0008000f00 */
.L_x_160:
[----:B-1----:R1:W2:Y:S02]  /*93b0*/  SYNCS.PHASECHK.TRANS64.TRYWAIT P0, [R0+URZ+0x58], R14 ;  /* 0x0000580e000075a7 */ /* 0x0022a400080011ff */
[----:B--2---:R-:W-:Y:S05]  /*93c0*/  @!P0 NANOSLEEP.SYNCS 0x989680 ;  /* 0x009896800000895d */ /* 0x004fea0003900000 */
[----:B------:R-:W2:Y:S02]  /*93d0*/  @!P0 SYNCS.PHASECHK.TRANS64 P0, [R0+URZ+0x58], R14 ;  /* 0x0000580e000085a7 */ /* 0x000ea400080010ff */
[----:B--2---:R-:W-:Y:S05]  /*93e0*/  @!P0 BRA `(.L_x_160) ;  /* 0xfffffffc00f08947 */ /* 0x004fea000383ffff */
[----:B------:R-:W-:Y:S05]  /*93f0*/  BRA `(.L_x_161) ;  /* 0xffffffb0003c7947 */ /* 0x000fea000383ffff */
.L_x_77:
[----:B------:R-:W-:-:S07]  /*9400*/  MOV R0, UR7 ;  /* 0x0000000700007c02 */ /* 0x000fce0008000f00 */
.L_x_162:
[----:B-1----:R1:W3:Y:S02]  /*9410*/  SYNCS.PHASECHK.TRANS64.TRYWAIT P0, [R0+URZ+0x40], R2 ;  /* 0x00004002000075a7 */ /* 0x0022e400080011ff */
[----:B---3--:R-:W-:Y:S05]  /*9420*/  @!P0 NANOSLEEP.SYNCS 0x989680 ;  /* 0x009896800000895d */ /* 0x008fea0003900000 */
[----:B------:R-:W3:Y:S02]  /*9430*/  @!P0 SYNCS.PHASECHK.TRANS64 P0, [R0+URZ+0x40], R2 ;  /* 0x00004002000085a7 */ /* 0x000ee400080010ff */
[----:B---3--:R-:W-:Y:S05]  /*9440*/  @!P0 BRA `(.L_x_162) ;  /* 0xfffffffc00f08947 */ /* 0x008fea000383ffff */
[----:B------:R-:W-:Y:S05]  /*9450*/  BRA `(.L_x_163) ;  /* 0xffffffb000ac7947 */ /* 0x000fea000383ffff */
.L_x_78:
[----:B-1----:R-:W-:-:S07]  /*9460*/  MOV R0, UR7 ;  /* 0x0000000700007c02 */ /* 0x002fce0008000f00 */
.L_x_164:
[----:B-1----:R1:W3:Y:S02]  /*9470*/  SYNCS.PHASECHK.TRANS64.TRYWAIT P0, [R0+URZ+0x48], R2 ;  /* 0x00004802000075a7 */ /* 0x0022e400080011ff */
[----:B---3--:R-:W-:Y:S05]  /*9480*/  @!P0 NANOSLEEP.SYNCS 0x989680 ;  /* 0x009896800000895d */ /* 0x008fea0003900000 */
[----:B------:R-:W3:Y:S02]  /*9490*/  @!P0 SYNCS.PHASECHK.TRANS64 P0, [R0+URZ+0x48], R2 ;  /* 0x00004802000085a7 */ /* 0x000ee400080010ff */
[----:B---3--:R-:W-:Y:S05]  /*94a0*/  @!P0 BRA `(.L_x_164) ;  /* 0xfffffffc00f08947 */ /* 0x008fea000383ffff */
[----:B------:R-:W-:Y:S05]  /*94b0*/  BRA `(.L_x_165) ;  /* 0xffffffb0009c7947 */ /* 0x000fea000383ffff */
.L_x_79:
[----:B-1----:R-:W-:-:S07]  /*94c0*/  MOV R0, UR7 ;  /* 0x0000000700007c02 */ /* 0x002fce0008000f00 */
.L_x_166:
[----:B-1----:R1:W3:Y:S02]  /*94d0*/  SYNCS.PHASECHK.TRANS64.TRYWAIT P0, [R0+URZ+0x50], R2 ;  /* 0x00005002000075a7 */ /* 0x0022e400080011ff */
[----:B---3--:R-:W-:Y:S05]  /*94e0*/  @!P0 NANOSLEEP.SYNCS 0x989680 ;  /* 0x009896800000895d */ /* 0x008fea0003900000 */
[----:B------:R-:W3:Y:S02]  /*94f0*/  @!P0 SYNCS.PHASECHK.TRANS64 P0, [R0+URZ+0x50], R2 ;  /* 0x00005002000085a7 */ /* 0x000ee400080010ff */
[----:B---3--:R-:W-:Y:S05]  /*9500*/  @!P0 BRA `(.L_x_166) ;  /* 0xfffffffc00f08947 */ /* 0x008fea000383ffff */
[----:B------:R-:W-:Y:S05]  /*9510*/  BRA `(.L_x_167) ;  /* 0xffffffb0008c7947 */ /* 0x000fea000383ffff */
.L_x_81:
[----:B--2---:R2:W4:Y:S02]  /*9520*/  SYNCS.PHASECHK.TRANS64.TRYWAIT P0, [R0+URZ+0x70], R2 ;  /* 0x00007002000075a7 */ /* 0x00452400080011ff */
[----:B----4-:R-:W-:Y:S05]  /*9530*/  @!P0 NANOSLEEP.SYNCS 0x989680 ;  /* 0x009896800000895d */ /* 0x010fea0003900000 */
[----:B------:R-:W4:Y:S02]  /*9540*/  @!P0 SYNCS.PHASECHK.TRANS64 P0, [R0+URZ+0x70], R2 ;  /* 0x00007002000085a7 */ /* 0x000f2400080010ff */
[----:B----4-:R-:W-:Y:S05]  /*9550*/  @!P0 BRA `(.L_x_81) ;  /* 0xfffffffc00f08947 */ /* 0x010fea000383ffff */
[----:B------:R-:W-:Y:S05]  /*9560*/  BRA `(.L_x_168) ;  /* 0xffffffb400607947 */ /* 0x000fea000383ffff */
.L_x_92:
[----:B-1----:R-:W-:Y:S04]  /*9570*/  MOV R0, UR48 ;  /* 0x0000003000007c02 */ /* 0x002fe80008000f00 */
[----:B------:R1:W3:Y:S03]  /*9580*/  SYNCS.PHASECHK.TRANS64.TRYWAIT P1, [R0+URZ+0x20], R3 ;  /* 0x00002003000075a7 */ /* 0x0002e600080211ff */
[----:B---3--:R-:W-:Y:S05]  /*9590*/  @!P1 NANOSLEEP.SYNCS 0x989680 ;  /* 0x009896800000995d */ /* 0x008fea0003900000 */
[----:B------:R-:W3:Y:S02]  /*95a0*/  @!P1 SYNCS.PHASECHK.TRANS64 P1, [R0+URZ+0x20], R3 ;  /* 0x00002003000095a7 */ /* 0x000ee400080210ff */
[----:B---3--:R-:W-:Y:S05]  /*95b0*/  @!P1 BRA `(.L_x_92) ;  /* 0xfffffffc00ec9947 */ /* 0x008fea000383ffff */
[----:B------:R-:W-:Y:S05]  /*95c0*/  BRA `(.L_x_91) ;  /* 0xffffffc000987947 */ /* 0x000fea000383ffff */
.L_x_94:
[----:B-1----:R1:W2:Y:S02]  /*95d0*/  SYNCS.PHASECHK.TRANS64.TRYWAIT P0, [R64+URZ+0x90], R2 ;  /* 0x00009002400075a7 */ /* 0x0022a400080011ff */
[----:B--2---:R-:W-:Y:S05]  /*95e0*/  @!P0 NANOSLEEP.SYNCS 0x989680 ;  /* 0x009896800000895d */ /* 0x004fea0003900000 */
[----:B------:R-:W2:Y:S02]  /*95f0*/  @!P0 SYNCS.PHASECHK.TRANS64 P0, [R64+URZ+0x90], R2 ;  /* 0x00009002400085a7 */ /* 0x000ea400080010ff */
[----:B--2---:R-:W-:Y:S05]  /*9600*/  @!P0 BRA `(.L_x_94) ;  /* 0xfffffffc00f08947 */ /* 0x004fea000383ffff */
[----:B------:R-:W-:Y:S05]  /*9610*/  BRA `(.L_x_93) ;  /* 0xffffffc000c47947 */ /* 0x000fea000383ffff */
.L_x_103:
[----:B--2---:R2:W3:Y:S02]  /*9620*/  SYNCS.PHASECHK.TRANS64.TRYWAIT P0, [R2+URZ+0x20], R0 ;  /* 0x00002000020075a7 */ /* 0x0044e400080011ff */
[----:B---3--:R-:W-:Y:S05]  /*9630*/  @!P0 NANOSLEEP.SYNCS 0x989680 ;  /* 0x009896800000895d */ /* 0x008fea0003900000 */
[----:B------:R-:W3:Y:S02]  /*9640*/  @!P0 SYNCS.PHASECHK.TRANS64 P0, [R2+URZ+0x20], R0 ;  /* 0x00002000020085a7 */ /* 0x000ee400080010ff */
[----:B---3--:R-:W-:Y:S05]  /*9650*/  @!P0 BRA `(.L_x_103) ;  /* 0xfffffffc00f08947 */ /* 0x008fea000383ffff */
[----:B------:R-:W-:Y:S05]  /*9660*/  BRA `(.L_x_102) ;  /* 0xffffffcc00a87947 */ /* 0x000fea000383ffff */
.L_x_111:
[----:B--2---:R2:W3:Y:S02]  /*9670*/  SYNCS.PHASECHK.TRANS64.TRYWAIT P0, [R0+URZ+0x20], R5 ;  /* 0x00002005000075a7 */ /* 0x0044e400080011ff */
[----:B---3--:R-:W-:Y:S05]  /*9680*/  @!P0 NANOSLEEP.SYNCS 0x989680 ;  /* 0x009896800000895d */ /* 0x008fea0003900000 */
[----:B------:R-:W3:Y:S02]  /*9690*/  @!P0 SYNCS.PHASECHK.TRANS64 P0, [R0+URZ+0x20], R5 ;  /* 0x00002005000085a7 */ /* 0x000ee400080010ff */
[----:B---3--:R-:W-:Y:S05]  /*96a0*/  @!P0 BRA `(.L_x_111) ;  /* 0xfffffffc00f08947 */ /* 0x008fea000383ffff */
[----:B------:R-:W-:Y:S05]  /*96b0*/  BRA `(.L_x_110) ;  /* 0xffffffd800ac7947 */ /* 0x000fea000383ffff */
.L_x_119:
[----:B--2---:R2:W3:Y:S02]  /*96c0*/  SYNCS.PHASECHK.TRANS64.TRYWAIT P0, [R2+URZ+0x20], R0 ;  /* 0x00002000020075a7 */ /* 0x0044e400080011ff */
[----:B---3--:R-:W-:Y:S05]  /*96d0*/  @!P0 NANOSLEEP.SYNCS 0x989680 ;  /* 0x009896800000895d */ /* 0x008fea0003900000 */
[----:B------:R-:W3:Y:S02]  /*96e0*/  @!P0 SYNCS.PHASECHK.TRANS64 P0, [R2+URZ+0x20], R0 ;  /* 0x00002000020085a7 */ /* 0x000ee400080010ff */
[----:B---3--:R-:W-:Y:S05]  /*96f0*/  @!P0 BRA `(.L_x_119) ;  /* 0xfffffffc00f08947 */ /* 0x008fea000383ffff */
[----:B------:R-:W-:Y:S05]  /*9700*/  BRA `(.L_x_118) ;  /* 0xffffffe400b07947 */ /* 0x000fea000383ffff */
        .weak           $__internal_0_$__cuda_sm10x_tcgen05_guardrail_trap_col_being_dealloced_not_returned_by_alloc
        .type           $__internal_0_$__cuda_sm10x_tcgen05_guardrail_trap_col_being_dealloced_not_returned_by_alloc,@function
        .size           $__internal_0_$__cuda_sm10x_tcgen05_guardrail_trap_col_being_dealloced_not_returned_by_alloc,($__internal_1_$__cuda_sm10x_tcgen05_guardrail_trap_phase_invalid_during_alloc - $__internal_0_$__cuda_sm10x_tcgen05_guardrail_trap_col_being_dealloced_not_returned_by_alloc)
$__internal_0_$__cuda_sm10x_tcgen05_guardrail_trap_col_being_dealloced_not_returned_by_alloc:
[----:B------:R-:W-:Y:S05]  /*9710*/  BPT.TRAP 0x1 ;  /* 0x000000040000795c */ /* 0x000fea0000300000 */
[----:B------:R-:W-:-:S04]  /*9720*/  HFMA2 R3, -RZ, RZ, 0, 0 ;  /* 0x00000000ff037431 */ /* 0x000fc800000001ff */
[----:B------:R-:W-:Y:S05]  /*9730*/  RET.REL.NODEC R2 `(_ZN7cutlass13device_kernelINS_4gemm6kernel13GemmUniversalIN4cute5tupleIJiiiiEEENS1_10collective13CollectiveMmaINS1_35MainloopSm100TmaUmmaWarpSpecializedILi2ELi2ELi4ENS5_IJNS4_1CILi1EEESB_SB_EEEEENS5_IJNSA_ILi64EEENSA_ILi256EEENSA_ILi32EEEEEENS_10bfloat16_tENS5_IJlSB_lEEESI_SJ_NS4_8TiledMMAINS4_8MMA_AtomIJNS4_20SM100_MMA_F16BF16_SSISI_SI_fLi64ELi256ELNS4_4UMMA5MajorE0ELSO_0ELNSN_7ScaleInE0ELSP_0EEEEEENS4_6LayoutISC_NS5_IJNSA_ILi0EEEST_ST_EEEEENS5_IJNS4_10UnderscoreESW_SW_EEEEENS4_13SM90_TMA_LOADENS4_14ComposedLayoutINS4_7SwizzleILi2ELi4ELi3EEENS4_18smem_ptr_flag_bitsILi16EEENSS_INS5_IJNSA_ILi8EEESG_EEENS5_IJSG_SB_EEEEEEEvNS4_8identityESZ_S19_vS1A_EENS_8epilogue10collective18CollectiveEpilogueINS1C_23Sm100TmaWarpSpecializedILi4ELi2ELi32ELb1ELb0EEEJSH_NS5_IJNSS_ISE_SB_EES1H_EEESI_SJ_SI_SJ_NS1C_6fusion15FusionCallbacksIS1G_NS1J_17LinearCombinationISI_fSI_fLNS_15FloatRoundStyleE2EEESH_S1I_JEEENS4_5SM1004TMEM4LOAD26SM100_TMEM_LOAD_16dp256b8xESZ_NS10_INS11_ILi3ELi4ELi3EEES14_NSS_INS5_IJS15_SE_EEENS5_IJSE_SB_EEEEEEENS4_17SM75_U32x4_LDSM_NENS4_14SM90_TMA_STOREES1X_NS4_17SM90_U32x4_STSM_NENS4_39AutoVectorizingCopyWithAssumedAlignmentILi128EEEEEEvvEEEEvNT_6ParamsE) ;  /* 0xffffff6802307950 */ /* 0x000fea0003c3ffff */
        .weak           $__internal_1_$__cuda_sm10x_tcgen05_guardrail_trap_phase_invalid_during_alloc
        .type           $__internal_1_$__cuda_sm10x_tcgen05_guardrail_trap_phase_invalid_during_alloc,@function
        .size           $__internal_1_$__cuda_sm10x_tcgen05_guardrail_trap_phase_invalid_during_alloc,($__internal_2_$__cuda_sm10x_tcgen05_guardrail_trap_unallocated_columns_being_dealloced - $__internal_1_$__cuda_sm10x_tcgen05_guardrail_trap_phase_invalid_during_alloc)
$__internal_1_$__cuda_sm10x_tcgen05_guardrail_trap_phase_invalid_during_alloc:
[----:B------:R-:W-:Y:S05]  /*9740*/  BPT.TRAP 0x1 ;  /* 0x000000040000795c */ /* 0x000fea0000300000 */
[----:B------:R-:W-:-:S04]  /*9750*/  MOV R3, 0x0 ;  /* 0x0000000000037802 */ /* 0x000fc80000000f00 */
[----:B------:R-:W-:Y:S05]  /*9760*/  RET.REL.NODEC R2 `(_ZN7cutlass13device_kernelINS_4gemm6kernel13GemmUniversalIN4cute5tupleIJiiiiEEENS1_10collective13CollectiveMmaINS1_35MainloopSm100TmaUmmaWarpSpecializedILi2ELi2ELi4ENS5_IJNS4_1CILi1EEESB_SB_EEEEENS5_IJNSA_ILi64EEENSA_ILi256EEENSA_ILi32EEEEEENS_10bfloat16_tENS5_IJlSB_lEEESI_SJ_NS4_8TiledMMAINS4_8MMA_AtomIJNS4_20SM100_MMA_F16BF16_SSISI_SI_fLi64ELi256ELNS4_4UMMA5MajorE0ELSO_0ELNSN_7ScaleInE0ELSP_0EEEEEENS4_6LayoutISC_NS5_IJNSA_ILi0EEEST_ST_EEEEENS5_IJNS4_10UnderscoreESW_SW_EEEEENS4_13SM90_TMA_LOADENS4_14ComposedLayoutINS4_7SwizzleILi2ELi4ELi3EEENS4_18smem_ptr_flag_bitsILi16EEENSS_INS5_IJNSA_ILi8EEESG_EEENS5_IJSG_SB_EEEEEEEvNS4_8identityESZ_S19_vS1A_EENS_8epilogue10collective18CollectiveEpilogueINS1C_23Sm100TmaWarpSpecializedILi4ELi2ELi32ELb1ELb0EEEJSH_NS5_IJNSS_ISE_SB_EES1H_EEESI_SJ_SI_SJ_NS1C_6fusion15FusionCallbacksIS1G_NS1J_17LinearCombinationISI_fSI_fLNS_15FloatRoundStyleE2EEESH_S1I_JEEENS4_5SM1004TMEM4LOAD26SM100_TMEM_LOAD_16dp256b8xESZ_NS10_INS11_ILi3ELi4ELi3EEES14_NSS_INS5_IJS15_SE_EEENS5_IJSE_SB_EEEEEEENS4_17SM75_U32x4_LDSM_NENS4_14SM90_TMA_STOREES1X_NS4_17SM90_U32x4_STSM_NENS4_39AutoVectorizingCopyWithAssumedAlignmentILi128EEEEEEvvEEEEvNT_6ParamsE) ;  /* 0xffffff6802247950 */ /* 0x000fea0003c3ffff */
        .weak           $__internal_2_$__cuda_sm10x_tcgen05_guardrail_trap_unallocated_columns_being_dealloced
        .type           $__internal_2_$__cuda_sm10x_tcgen05_guardrail_trap_unallocated_columns_being_dealloced,@function
        .size           $__internal_2_$__cuda_sm10x_tcgen05_guardrail_trap_unallocated_columns_being_dealloced,(.L_x_170 - $__internal_2_$__cuda_sm10x_tcgen05_guardrail_trap_unallocated_columns_being_dealloced)
$__internal_2_$__cuda_sm10x_tcgen05_guardrail_trap_unallocated_columns_being_dealloced:
[----:B------:R-:W-:Y:S05]  /*9770*/  BPT.TRAP 0x1 ;  /* 0x000000040000795c */ /* 0x000fea0000300000 */
[----:B------:R-:W-:-:S04]  /*9780*/  HFMA2 R3, -RZ, RZ, 0, 0 ;  /* 0x00000000ff037431 */ /* 0x000fc800000001ff */
[----:B------:R-:W-:Y:S05]  /*9790*/  RET.REL.NODEC R2 `(_ZN7cutlass13device_kernelINS_4gemm6kernel13GemmUniversalIN4cute5tupleIJiiiiEEENS1_10collective13CollectiveMmaINS1_35MainloopSm100TmaUmmaWarpSpecializedILi2ELi2ELi4ENS5_IJNS4_1CILi1EEESB_SB_EEEEENS5_IJNSA_ILi64EEENSA_ILi256EEENSA_ILi32EEEEEENS_10bfloat16_tENS5_IJlSB_lEEESI_SJ_NS4_8TiledMMAINS4_8MMA_AtomIJNS4_20SM100_MMA_F16BF16_SSISI_SI_fLi64ELi256ELNS4_4UMMA5MajorE0ELSO_0ELNSN_7ScaleInE0ELSP_0EEEEEENS4_6LayoutISC_NS5_IJNSA_ILi0EEEST_ST_EEEEENS5_IJNS4_10UnderscoreESW_SW_EEEEENS4_13SM90_TMA_LOADENS4_14ComposedLayoutINS4_7SwizzleILi2ELi4ELi3EEENS4_18smem_ptr_flag_bitsILi16EEENSS_INS5_IJNSA_ILi8EEESG_EEENS5_IJSG_SB_EEEEEEEvNS4_8identityESZ_S19_vS1A_EENS_8epilogue10collective18CollectiveEpilogueINS1C_23Sm100TmaWarpSpecializedILi4ELi2ELi32ELb1ELb0EEEJSH_NS5_IJNSS_ISE_SB_EES1H_EEESI_SJ_SI_SJ_NS1C_6fusion15FusionCallbacksIS1G_NS1J_17LinearCombinationISI_fSI_fLNS_15FloatRoundStyleE2EEESH_S1I_JEEENS4_5SM1004TMEM4LOAD26SM100_TMEM_LOAD_16dp256b8xESZ_NS10_INS11_ILi3ELi4ELi3EEES14_NSS_INS5_IJS15_SE_EEENS5_IJSE_SB_EEEEEEENS4_17SM75_U32x4_LDSM_NENS4_14SM90_TMA_STOREES1X_NS4_17SM90_U32x4_STSM_NENS4_39AutoVectorizingCopyWithAssumedAlignmentILi128EEEEEEvvEEEEvNT_6ParamsE) ;  /* 0xffffff6802187950 */ /* 0x000fea0003c3ffff */
.L_x_169:
[----:B------:R-:W-:-:S00]  /*97a0*/  BRA `(.L_x_169) ;  /* 0xfffffffc00fc7947 */ /* 0x000fc0000383ffff */
[----:B------:R-:W-:-:S00]  /*97b0*/  NOP ;  /* 0x0000000000007918 */ /* 0x000fc00000000000 */
        /* <DEDUP_REMOVED lines=12> */
.L_x_170:


//--------------------- .nv.global.init           --------------------------
	.section	.nv.global.init,"aw",@progbits
.nv.global.init:
	.type		$str$27,@object
	.size		$str$27,($str$28 - $str$27)
$str$27:
        /*0000*/ 	.byte	0x28, 0x61, 0x64, 0x64, 0x72, 0x65, 0x73, 0x73, 0x20, 0x26, 0x20, 0x6d, 0x61, 0x73, 0x6b, 0x29
        /*0010*/ 	.byte	0x20, 0x3d, 0x3d, 0x20, 0x30, 0x00
	.type		$str$28,@object
	.size		$str$28,($str$26 - $str$28)
$str$28:
        /*0016*/ 	.byte	0x2f, 0x74, 0x6d, 0x70, 0x2f, 0x63, 0x75, 0x74, 0x6c, 0x61, 0x73, 0x73, 0x5f, 0x73, 0x77, 0x65
        /*0026*/ 	.byte	0x65, 0x70, 0x5f, 0x73, 0x72, 0x63, 0x2f, 0x69, 0x6e, 0x63, 0x6c, 0x75, 0x64, 0x65, 0x2f, 0x63
        /*0036*/ 	.byte	0x75, 0x74, 0x65, 0x2f, 0x70, 0x6f, 0x69, 0x6e, 0x74, 0x65, 0x72, 0x5f, 0x66, 0x6c, 0x61, 0x67
        /*0046*/ 	.byte	0x67, 0x65, 0x64, 0x2e, 0x68, 0x70, 0x70, 0x00
	.type		$str$26,@object
	.size		$str$26,($str$25 - $str$26)
$str$26:
        /*004e*/ 	.byte	0x2f, 0x74, 0x6d, 0x70, 0x2f, 0x63, 0x75, 0x74, 0x6c, 0x61, 0x73, 0x73, 0x5f, 0x73, 0x77, 0x65
        /*005e*/ 	.byte	0x65, 0x70, 0x5f, 0x73, 0x72, 0x63, 0x2f, 0x69, 0x6e, 0x63, 0x6c, 0x75, 0x64, 0x65, 0x2f, 0x63
        /*006e*/ 	.byte	0x75, 0x74, 0x65, 0x2f, 0x61, 0x74, 0x6f, 0x6d, 0x2f, 0x63, 0x6f, 0x70, 0x79, 0x5f, 0x74, 0x72
        /*007e*/ 	.byte	0x61, 0x69, 0x74, 0x73, 0x5f, 0x73, 0x6d, 0x31, 0x30, 0x30, 0x2e, 0x68, 0x70, 0x70, 0x00
	.type		$str$25,@object
	.size		$str$25,(__unnamed_1 - $str$25)
$str$25:
        /*008d*/ 	.byte	0x28, 0x28, 0x75, 0x69, 0x6e, 0x74, 0x33, 0x32, 0x5f, 0x74, 0x28, 0x74, 0x68, 0x72, 0x65, 0x61
        /*009d*/ 	.byte	0x64, 0x49, 0x64, 0x78, 0x2e, 0x78, 0x29, 0x20, 0x2f, 0x20, 0x33, 0x32, 0x29, 0x20, 0x25, 0x20
        /*00ad*/ 	.byte	0x34, 0x29, 0x20, 0x3d, 0x3d, 0x20, 0x28, 0x28, 0x28, 0x74, 0x6d, 0x65, 0x6d, 0x5f, 0x61, 0x64
        /*00bd*/ 	.byte	0x64, 0x72, 0x20, 0x3e, 0x3e, 0x20, 0x31, 0x36, 0x29, 0x20, 0x2f, 0x20, 0x33, 0x32, 0x29, 0x20
        /*00cd*/ 	.byte	0x25, 0x20, 0x34, 0x29, 0x00
	.type		__unnamed_1,@object
	.size		__unnamed_1,(__unnamed_2 - __unnamed_1)
__unnamed_1:
        /*00d2*/ 	.byte	0x61, 0x75, 0x74, 0x6f, 0x20, 0x63, 0x75, 0x74, 0x65, 0x3a, 0x3a, 0x61, 0x73, 0x5f, 0x70, 0x6f
        /* <DEDUP_REMOVED lines=24> */
        /*0262*/ 	.byte	0x30, 0x39, 0x36, 0x3e, 0x3e, 0x3e, 0x3e, 0x5d, 0x00
	.type		__unnamed_2,@object
	.size		__unnamed_2,(.L_2 - __unnamed_2)
__unnamed_2:
        /* <DEDUP_REMOVED lines=46> */
        /*054b*/ 	.byte	0x75, 0x74, 0x65, 0x3a, 0x3a, 0x43, 0x3c, 0x30, 0x3e, 0x3e, 0x3e, 0x3e, 0x5d, 0x00
.L_2:


//--------------------- .nv.shared._ZN7cutlass13device_kernelINS_4gemm6kernel13GemmUniversalIN4cute5tupleIJiiiiEEENS1_10collective13CollectiveMmaINS1_35MainloopSm100TmaUmmaWarpSpecializedILi2ELi2ELi4ENS5_IJNS4_1CILi1EEESB_SB_EEEEENS5_IJNSA_ILi64EEENSA_ILi256EEENSA_ILi32EEEEEENS_10bfloat16_tENS5_IJlSB_lEEESI_SJ_NS4_8TiledMMAINS4_8MMA_AtomIJNS4_20SM100_MMA_F16BF16_SSISI_SI_fLi64ELi256ELNS4_4UMMA5MajorE0ELSO_0ELNSN_7ScaleInE0ELSP_0EEEEEENS4_6LayoutISC_NS5_IJNSA_ILi0EEEST_ST_EEEEENS5_IJNS4_10UnderscoreESW_SW_EEEEENS4_13SM90_TMA_LOADENS4_14ComposedLayoutINS4_7SwizzleILi2ELi4ELi3EEENS4_18smem_ptr_flag_bitsILi16EEENSS_INS5_IJNSA_ILi8EEESG_EEENS5_IJSG_SB_EEEEEEEvNS4_8identityESZ_S19_vS1A_EENS_8epilogue10collective18CollectiveEpilogueINS1C_23Sm100TmaWarpSpecializedILi4ELi2ELi32ELb1ELb0EEEJSH_NS5_IJNSS_ISE_SB_EES1H_EEESI_SJ_SI_SJ_NS1C_6fusion15FusionCallbacksIS1G_NS1J_17LinearCombinationISI_fSI_fLNS_15FloatRoundStyleE2EEESH_S1I_JEEENS4_5SM1004TMEM4LOAD26SM100_TMEM_LOAD_16dp256b8xESZ_NS10_INS11_ILi3ELi4ELi3EEES14_NSS_INS5_IJS15_SE_EEENS5_IJSE_SB_EEEEEEENS4_17SM75_U32x4_LDSM_NENS4_14SM90_TMA_STOREES1X_NS4_17SM90_U32x4_STSM_NENS4_39AutoVectorizingCopyWithAssumedAlignmentILi128EEEEEEvvEEEEvNT_6ParamsE --------------------------
	.section	.nv.shared._ZN7cutlass13device_kernelINS_4gemm6kernel13GemmUniversalIN4cute5tupleIJiiiiEEENS1_10collective13CollectiveMmaINS1_35MainloopSm100TmaUmmaWarpSpecializedILi2ELi2ELi4ENS5_IJNS4_1CILi1EEESB_SB_EEEEENS5_IJNSA_ILi64EEENSA_ILi256EEENSA_ILi32EEEEEENS_10bfloat16_tENS5_IJlSB_lEEESI_SJ_NS4_8TiledMMAINS4_8MMA_AtomIJNS4_20SM100_MMA_F16BF16_SSISI_SI_fLi64ELi256ELNS4_4UMMA5MajorE0ELSO_0ELNSN_7ScaleInE0ELSP_0EEEEEENS4_6LayoutISC_NS5_IJNSA_ILi0EEEST_ST_EEEEENS5_IJNS4_10UnderscoreESW_SW_EEEEENS4_13SM90_TMA_LOADENS4_14ComposedLayoutINS4_7SwizzleILi2ELi4ELi3EEENS4_18smem_ptr_flag_bitsILi16EEENSS_INS5_IJNSA_ILi8EEESG_EEENS5_IJSG_SB_EEEEEEEvNS4_8identityESZ_S19_vS1A_EENS_8epilogue10collective18CollectiveEpilogueINS1C_23Sm100TmaWarpSpecializedILi4ELi2ELi32ELb1ELb0EEEJSH_NS5_IJNSS_ISE_SB_EES1H_EEESI_SJ_SI_SJ_NS1C_6fusion15FusionCallbacksIS1G_NS1J_17LinearCombinationISI_fSI_fLNS_15FloatRoundStyleE2EEESH_S1I_JEEENS4_5SM1004TMEM4LOAD26SM100_TMEM_LOAD_16dp256b8xESZ_NS10_INS11_ILi3ELi4ELi3EEES14_NSS_INS5_IJS15_SE_EEENS5_IJSE_SB_EEEEEEENS4_17SM75_U32x4_LDSM_NENS4_14SM90_TMA_STOREES1X_NS4_17SM90_U32x4_STSM_NENS4_39AutoVectorizingCopyWithAssumedAlignmentILi128EEEEEEvvEEEEvNT_6ParamsE,"aw",@nobits
	.sectionflags	@""
	.align	16
	.zero		1024


//--------------------- .nv.shared.reserved.0     --------------------------
	.section	.nv.shared.reserved.0,"aw",@nobits
	.weak		__nv_reservedSMEM_offset_0_alias
	.size		__nv_reservedSMEM_offset_0_alias, 0, 64
	.other		__nv_reservedSMEM_offset_0_alias,@"STO_CUDA_RESERVED_SHARED STV_DEFAULT"
__nv_reservedSMEM_offset_0_alias:
	.zero		0
.nv.shared.reserved.0:
	.zero		64
	.weak		__nv_reservedSMEM_tcgen05_partition
	.type		__nv_reservedSMEM_tcgen05_partition,@object
	.size		__nv_reservedSMEM_tcgen05_partition,(.L_0 - __nv_reservedSMEM_tcgen05_partition)
__nv_reservedSMEM_tcgen05_partition:
	.zero		32
.L_0:


//--------------------- .nv.global                --------------------------
	.section	.nv.global,"aw",@nobits
.nv.global:
	.type		_ZN40_INTERNAL_0fae3c16_4_k_cu_f0b16530_234724cute1_E,@object
	.size		_ZN40_INTERNAL_0fae3c16_4_k_cu_f0b16530_234724cute1_E,(_ZN40_INTERNAL_0fae3c16_4_k_cu_f0b16530_234724cuda3std3__45__cpo6cbeginE - _ZN40_INTERNAL_0fae3c16_4_k_cu_f0b16530_234724cute1_E)
_ZN40_INTERNAL_0fae3c16_4_k_cu_f0b16530_234724cute1_E:
	.zero		1
	.type		_ZN40_INTERNAL_0fae3c16_4_k_cu_f0b16530_234724cuda3std3__45__cpo6cbeginE,@object
	.size		_ZN40_INTERNAL_0fae3c16_4_k_cu_f0b16530_234724cuda3std3__45__cpo6cbeginE,(_ZN40_INTERNAL_0fae3c16_4_k_cu_f0b16530_234724cuda3std3__48in_placeE - _ZN40_INTERNAL_0fae3c16_4_k_cu_f0b16530_234724cuda3std3__45__cpo6cbeginE)
_ZN40_INTERNAL_0fae3c16_4_k_cu_f0b16530_234724cuda3std3__45__cpo6cbeginE:
	.zero		1
	.type		_ZN40_INTERNAL_0fae3c16_4_k_cu_f0b16530_234724cuda3std3__48in_placeE,@object
	.size		_ZN40_INTERNAL_0fae3c16_4_k_cu_f0b16530_234724cuda3std3__48in_placeE,(_ZN40_INTERNAL_0fae3c16_4_k_cu_f0b16530_234724cuda3std6ranges3__45__cpo9iter_moveE - _ZN40_INTERNAL_0fae3c16_4_k_cu_f0b16530_234724cuda3std3__48in_placeE)
_ZN40_INTERNAL_0fae3c16_4_k_cu_f0b16530_234724cuda3std3__48in_placeE:
	.zero		1
	.type		_ZN40_INTERNAL_0fae3c16_4_k_cu_f0b16530_234724cuda3std6ranges3__45__cpo9iter_moveE,@object
	.size		_ZN40_INTERNAL_0fae3c16_4_k_cu_f0b16530_234724cuda3std6ranges3__45__cpo9iter_moveE,(_ZN40_INTERNAL_0fae3c16_4_k_cu_f0b16530_234724cuda3std3__45__cpo5beginE - _ZN40_INTERNAL_0fae3c16_4_k_cu_f0b16530_234724cuda3std6ranges3__45__cpo9iter_moveE)
_ZN40_INTERNAL_0fae3c16_4_k_cu_f0b16530_234724cuda3std6ranges3__45__cpo9iter_moveE:
	.zero		1
	.type		_ZN40_INTERNAL_0fae3c16_4_k_cu_f0b16530_234724cuda3std3__45__cpo5beginE,@object
	.size		_ZN40_INTERNAL_0fae3c16_4_k_cu_f0b16530_234724cuda3std3__45__cpo5beginE,(_ZN40_INTERNAL_0fae3c16_4_k_cu_f0b16530_234724cuda3std3__442_GLOBAL__N__0fae3c16_4_k_cu_f0b16530_234726ignoreE - _ZN40_INTERNAL_0fae3c16_4_k_cu_f0b16530_234724cuda3std3__45__cpo5beginE)
_ZN40_INTERNAL_0fae3c16_4_k_cu_f0b16530_234724cuda3std3__45__cpo5beginE:
	.zero		1
	.type		_ZN40_INTERNAL_0fae3c16_4_k_cu_f0b16530_234724cuda3std3__442_GLOBAL__N__0fae3c16_4_k_cu_f0b16530_234726ignoreE,@object
	.size		_ZN40_INTERNAL_0fae3c16_4_k_cu_f0b16530_234724cuda3std3__442_GLOBAL__N__0fae3c16_4_k_cu_f0b16530_234726ignoreE,(_ZN40_INTERNAL_0fae3c16_4_k_cu_f0b16530_234724cute7productE - _ZN40_INTERNAL_0fae3c16_4_k_cu_f0b16530_234724cuda3std3__442_GLOBAL__N__0fae3c16_4_k_cu_f0b16530_234726ignoreE)
_ZN40_INTERNAL_0fae3c16_4_k_cu_f0b16530_234724cuda3std3__442_GLOBAL__N__0fae3c16_4_k_cu_f0b16530_234726ignoreE:
	.zero		1
	.type		_ZN40_INTERNAL_0fae3c16_4_k_cu_f0b16530_234724cute7productE,@object
	.size		_ZN40_INTERNAL_0fae3c16_4_k_cu_f0b16530_234724cute7productE,(_ZN40_INTERNAL_0fae3c16_4_k_cu_f0b16530_234724cuda3std3__45__cpo3endE - _ZN40_INTERNAL_0fae3c16_4_k_cu_f0b16530_234724cute7productE)
_ZN40_INTERNAL_0fae3c16_4_k_cu_f0b16530_234724cute7productE:
	.zero		1
	.type		_ZN40_INTERNAL_0fae3c16_4_k_cu_f0b16530_234724cuda3std3__45__cpo3endE,@object
	.size		_ZN40_INTERNAL_0fae3c16_4_k_cu_f0b16530_234724cuda3std3__45__cpo3endE,(_ZN40_INTERNAL_0fae3c16_4_k_cu_f0b16530_234724cuda3std3__419piecewise_constructE - _ZN40_INTERNAL_0fae3c16_4_k_cu_f0b16530_234724cuda3std3__45__cpo3endE)
_ZN40_INTERNAL_0fae3c16_4_k_cu_f0b16530_234724cuda3std3__45__cpo3endE:
	.zero		1
	.type		_ZN40_INTERNAL_0fae3c16_4_k_cu_f0b16530_234724cuda3std3__419piecewise_constructE,@object
	.size		_ZN40_INTERNAL_0fae3c16_4_k_cu_f0b16530_234724cuda3std3__419piecewise_constructE,(_ZN40_INTERNAL_0fae3c16_4_k_cu_f0b16530_234724cuda3std3__45__cpo4cendE - _ZN40_INTERNAL_0fae3c16_4_k_cu_f0b16530_234724cuda3std3__419piecewise_constructE)
_ZN40_INTERNAL_0fae3c16_4_k_cu_f0b16530_234724cuda3std3__419piecewise_constructE:
	.zero		1
	.type		_ZN40_INTERNAL_0fae3c16_4_k_cu_f0b16530_234724cuda3std3__45__cpo4cendE,@object
	.size		_ZN40_INTERNAL_0fae3c16_4_k_cu_f0b16530_234724cuda3std3__45__cpo4cendE,(_ZN40_INTERNAL_0fae3c16_4_k_cu_f0b16530_234724cuda3std6ranges3__45__cpo4swapE - _ZN40_INTERNAL_0fae3c16_4_k_cu_f0b16530_234724cuda3std3__45__cpo4cendE)
_ZN40_INTERNAL_0fae3c16_4_k_cu_f0b16530_234724cuda3std3__45__cpo4cendE:
	.zero		1
	.type		_ZN40_INTERNAL_0fae3c16_4_k_cu_f0b16530_234724cuda3std6ranges3__45__cpo4swapE,@object
	.size		_ZN40_INTERNAL_0fae3c16_4_k_cu_f0b16530_234724cuda3std6ranges3__45__cpo4swapE,(.L_10 - _ZN40_INTERNAL_0fae3c16_4_k_cu_f0b16530_234724cuda3std6ranges3__45__cpo4swapE)
_ZN40_INTERNAL_0fae3c16_4_k_cu_f0b16530_234724cuda3std6ranges3__45__cpo4swapE:
	.zero		1
.L_10:


//--------------------- .nv.constant0._ZN7cutlass13device_kernelINS_4gemm6kernel13GemmUniversalIN4cute5tupleIJiiiiEEENS1_10collective13CollectiveMmaINS1_35MainloopSm100TmaUmmaWarpSpecializedILi2ELi2ELi4ENS5_IJNS4_1CILi1EEESB_SB_EEEEENS5_IJNSA_ILi64EEENSA_ILi256EEENSA_ILi32EEEEEENS_10bfloat16_tENS5_IJlSB_lEEESI_SJ_NS4_8TiledMMAINS4_8MMA_AtomIJNS4_20SM100_MMA_F16BF16_SSISI_SI_fLi64ELi256ELNS4_4UMMA5MajorE0ELSO_0ELNSN_7ScaleInE0ELSP_0EEEEEENS4_6LayoutISC_NS5_IJNSA_ILi0EEEST_ST_EEEEENS5_IJNS4_10UnderscoreESW_SW_EEEEENS4_13SM90_TMA_LOADENS4_14ComposedLayoutINS4_7SwizzleILi2ELi4ELi3EEENS4_18smem_ptr_flag_bitsILi16EEENSS_INS5_IJNSA_ILi8EEESG_EEENS5_IJSG_SB_EEEEEEEvNS4_8identityESZ_S19_vS1A_EENS_8epilogue10collective18CollectiveEpilogueINS1C_23Sm100TmaWarpSpecializedILi4ELi2ELi32ELb1ELb0EEEJSH_NS5_IJNSS_ISE_SB_EES1H_EEESI_SJ_SI_SJ_NS1C_6fusion15FusionCallbacksIS1G_NS1J_17LinearCombinationISI_fSI_fLNS_15FloatRoundStyleE2EEESH_S1I_JEEENS4_5SM1004TMEM4LOAD26SM100_TMEM_LOAD_16dp256b8xESZ_NS10_INS11_ILi3ELi4ELi3EEES14_NSS_INS5_IJS15_SE_EEENS5_IJSE_SB_EEEEEEENS4_17SM75_U32x4_LDSM_NENS4_14SM90_TMA_STOREES1X_NS4_17SM90_U32x4_STSM_NENS4_39AutoVectorizingCopyWithAssumedAlignmentILi128EEEEEEvvEEEEvNT_6ParamsE --------------------------
	.section	.nv.constant0._ZN7cutlass13device_kernelINS_4gemm6kernel13GemmUniversalIN4cute5tupleIJiiiiEEENS1_10collective13CollectiveMmaINS1_35MainloopSm100TmaUmmaWarpSpecializedILi2ELi2ELi4ENS5_IJNS4_1CILi1EEESB_SB_EEEEENS5_IJNSA_ILi64EEENSA_ILi256EEENSA_ILi32EEEEEENS_10bfloat16_tENS5_IJlSB_lEEESI_SJ_NS4_8TiledMMAINS4_8MMA_AtomIJNS4_20SM100_MMA_F16BF16_SSISI_SI_fLi64ELi256ELNS4_4UMMA5MajorE0ELSO_0ELNSN_7ScaleInE0ELSP_0EEEEEENS4_6LayoutISC_NS5_IJNSA_ILi0EEEST_ST_EEEEENS5_IJNS4_10UnderscoreESW_SW_EEEEENS4_13SM90_TMA_LOADENS4_14ComposedLayoutINS4_7SwizzleILi2ELi4ELi3EEENS4_18smem_ptr_flag_bitsILi16EEENSS_INS5_IJNSA_ILi8EEESG_EEENS5_IJSG_SB_EEEEEEEvNS4_8identityESZ_S19_vS1A_EENS_8epilogue10collective18CollectiveEpilogueINS1C_23Sm100TmaWarpSpecializedILi4ELi2ELi32ELb1ELb0EEEJSH_NS5_IJNSS_ISE_SB_EES1H_EEESI_SJ_SI_SJ_NS1C_6fusion15FusionCallbacksIS1G_NS1J_17LinearCombinationISI_fSI_fLNS_15FloatRoundStyleE2EEESH_S1I_JEEENS4_5SM1004TMEM4LOAD26SM100_TMEM_LOAD_16dp256b8xESZ_NS10_INS11_ILi3ELi4ELi3EEES14_NSS_INS5_IJS15_SE_EEENS5_IJSE_SB_EEEEEEENS4_17SM75_U32x4_LDSM_NENS4_14SM90_TMA_STOREES1X_NS4_17SM90_U32x4_STSM_NENS4_39AutoVectorizingCopyWithAssumedAlignmentILi128EEEEEEvvEEEEvNT_6ParamsE,"a",@progbits
	.sectionflags	@""
	.align	4
.nv.constant0._ZN7cutlass13device_kernelINS_4gemm6kernel13GemmUniversalIN4cute5tupleIJiiiiEEENS1_10collective13CollectiveMmaINS1_35MainloopSm100TmaUmmaWarpSpecializedILi2ELi2ELi4ENS5_IJNS4_1CILi1EEESB_SB_EEEEENS5_IJNSA_ILi64EEENSA_ILi256EEENSA_ILi32EEEEEENS_10bfloat16_tENS5_IJlSB_lEEESI_SJ_NS4_8TiledMMAINS4_8MMA_AtomIJNS4_20SM100_MMA_F16BF16_SSISI_SI_fLi64ELi256ELNS4_4UMMA5MajorE0ELSO_0ELNSN_7ScaleInE0ELSP_0EEEEEENS4_6LayoutISC_NS5_IJNSA_ILi0EEEST_ST_EEEEENS5_IJNS4_10UnderscoreESW_SW_EEEEENS4_13SM90_TMA_LOADENS4_14ComposedLayoutINS4_7SwizzleILi2ELi4ELi3EEENS4_18smem_ptr_flag_bitsILi16EEENSS_INS5_IJNSA_ILi8EEESG_EEENS5_IJSG_SB_EEEEEEEvNS4_8identityESZ_S19_vS1A_EENS_8epilogue10collective18CollectiveEpilogueINS1C_23Sm100TmaWarpSpecializedILi4ELi2ELi32ELb1ELb0EEEJSH_NS5_IJNSS_ISE_SB_EES1H_EEESI_SJ_SI_SJ_NS1C_6fusion15FusionCallbacksIS1G_NS1J_17LinearCombinationISI_fSI_fLNS_15FloatRoundStyleE2EEESH_S1I_JEEENS4_5SM1004TMEM4LOAD26SM100_TMEM_LOAD_16dp256b8xESZ_NS10_INS11_ILi3ELi4ELi3EEES14_NSS_INS5_IJS15_SE_EEENS5_IJSE_SB_EEEEEEENS4_17SM75_U32x4_LDSM_NENS4_14SM90_TMA_STOREES1X_NS4_17SM90_U32x4_STSM_NENS4_39AutoVectorizingCopyWithAssumedAlignmentILi128EEEEEEvvEEEEvNT_6ParamsE:
	.zero		2944


//--------------------- SYMBOLS --------------------------

	.type		.nv.reservedSmem.offset0,@object
	.size		.nv.reservedSmem.offset0,0x4
	.type		.nv.reservedSmem.cap,@object
	.size		.nv.reservedSmem.cap,0x4
	.type		__assertfail,@function
